	.headerflags	@"EF_CUDA_TEXMODE_UNIFIED EF_CUDA_64BIT_ADDRESS EF_CUDA_ACCELERATORS EF_CUDA_SM90 EF_CUDA_VIRTUAL_SM(EF_CUDA_SM90)"
	.elftype	@"ET_EXEC"


//--------------------- .nv.info                  --------------------------
	.section	.nv.info,"",@"SHT_CUDA_INFO"
	.align	4


	//----- nvinfo : EIATTR_REGCOUNT
	.align		4
        /*0000*/ 	.byte	0x04, 0x2f
        /*0002*/ 	.short	(.L_3 - .L_2)
	.align		4
.L_2:
        /*0004*/ 	.word	index@(triton_poi_fused__native_batch_norm_legit_no_training_add_cat_relu_threshold_backward_27)
        /*0008*/ 	.word	0x00000030


	//----- nvinfo : EIATTR_MIN_STACK_SIZE
	.align		4
.L_3:
        /*000c*/ 	.byte	0x04, 0x12
        /*000e*/ 	.short	(.L_5 - .L_4)
	.align		4
.L_4:
        /*0010*/ 	.word	index@(triton_poi_fused__native_batch_norm_legit_no_training_add_cat_relu_threshold_backward_27)
        /*0014*/ 	.word	0x00000000


	//----- nvinfo : EIATTR_FRAME_SIZE
	.align		4
.L_5:
        /*0018*/ 	.byte	0x04, 0x11
        /*001a*/ 	.short	(.L_7 - .L_6)
	.align		4
.L_6:
        /*001c*/ 	.word	index@(triton_poi_fused__native_batch_norm_legit_no_training_add_cat_relu_threshold_backward_27)
        /*0020*/ 	.word	0x00000000


	//----- nvinfo : EIATTR_MIN_STACK_SIZE
	.align		4
.L_7:
        /*0024*/ 	.byte	0x04, 0x12
        /*0026*/ 	.short	(.L_9 - .L_8)
	.align		4
.L_8:
        /*0028*/ 	.word	index@(triton_poi_fused__native_batch_norm_legit_no_training_add_cat_relu_threshold_backward_27)
        /*002c*/ 	.word	0x00000000
.L_9:


//--------------------- .nv.info.triton_poi_fused__native_batch_norm_legit_no_training_add_cat_relu_threshold_backward_27 --------------------------
	.section	.nv.info.triton_poi_fused__native_batch_norm_legit_no_training_add_cat_relu_threshold_backward_27,"",@"SHT_CUDA_INFO"
	.sectionflags	@""
	.align	4


	//----- nvinfo : EIATTR_CUDA_API_VERSION
	.align		4
        /*0000*/ 	.byte	0x04, 0x37
        /*0002*/ 	.short	(.L_11 - .L_10)
.L_10:
        /*0004*/ 	.word	0x0000007c


	//----- nvinfo : EIATTR_KPARAM_INFO
	.align		4
.L_11:
        /*0008*/ 	.byte	0x04, 0x17
        /*000a*/ 	.short	(.L_13 - .L_12)
.L_12:
        /*000c*/ 	.word	0x00000000
        /*0010*/ 	.short	0x001c
        /*0012*/ 	.short	0x00dc
        /*0014*/ 	.byte	0x00, 0xf0, 0x11, 0x00


	//----- nvinfo : EIATTR_KPARAM_INFO
	.align		4
.L_13:
        /*0018*/ 	.byte	0x04, 0x17
        /*001a*/ 	.short	(.L_15 - .L_14)
.L_14:
        /*001c*/ 	.word	0x00000000
        /*0020*/ 	.short	0x001b
        /*0022*/ 	.short	0x00d8
        /*0024*/ 	.byte	0x00, 0xf0, 0x11, 0x00


	//----- nvinfo : EIATTR_KPARAM_INFO
	.align		4
.L_15:
        /*0028*/ 	.byte	0x04, 0x17
        /*002a*/ 	.short	(.L_17 - .L_16)
.L_16:
        /*002c*/ 	.word	0x00000000
        /*0030*/ 	.short	0x001a
        /*0032*/ 	.short	0x00d0
        /*0034*/ 	.byte	0x00, 0xf4, 0x21, 0x00


	//----- nvinfo : EIATTR_KPARAM_INFO
	.align		4
.L_17:
        /*0038*/ 	.byte	0x04, 0x17
        /*003a*/ 	.short	(.L_19 - .L_18)
.L_18:
        /*003c*/ 	.word	0x00000000
        /*0040*/ 	.short	0x0019
        /*0042*/ 	.short	0x00c8
        /*0044*/ 	.byte	0x00, 0xf4, 0x21, 0x00


	//----- nvinfo : EIATTR_KPARAM_INFO
	.align		4
.L_19:
        /*0048*/ 	.byte	0x04, 0x17
        /*004a*/ 	.short	(.L_21 - .L_20)
.L_20:
        /*004c*/ 	.word	0x00000000
        /*0050*/ 	.short	0x0018
        /*0052*/ 	.short	0x00c0
        /*0054*/ 	.byte	0x00, 0xf4, 0x21, 0x00


	//----- nvinfo : EIATTR_KPARAM_INFO
	.align		4
.L_21:
        /*0058*/ 	.byte	0x04, 0x17
        /*005a*/ 	.short	(.L_23 - .L_22)
.L_22:
        /*005c*/ 	.word	0x00000000
        /*0060*/ 	.short	0x0017
        /*0062*/ 	.short	0x00b8
        /*0064*/ 	.byte	0x00, 0xf4, 0x21, 0x00


	//----- nvinfo : EIATTR_KPARAM_INFO
	.align		4
.L_23:
        /*0068*/ 	.byte	0x04, 0x17
        /*006a*/ 	.short	(.L_25 - .L_24)
.L_24:
        /*006c*/ 	.word	0x00000000
        /*0070*/ 	.short	0x0016
        /*0072*/ 	.short	0x00b0
        /*0074*/ 	.byte	0x00, 0xf4, 0x21, 0x00


	//----- nvinfo : EIATTR_KPARAM_INFO
	.align		4
.L_25:
        /*0078*/ 	.byte	0x04, 0x17
        /*007a*/ 	.short	(.L_27 - .L_26)
.L_26:
        /*007c*/ 	.word	0x00000000
        /*0080*/ 	.short	0x0015
        /*0082*/ 	.short	0x00a8
        /*0084*/ 	.byte	0x00, 0xf4, 0x21, 0x00


	//----- nvinfo : EIATTR_KPARAM_INFO
	.align		4
.L_27:
        /*0088*/ 	.byte	0x04, 0x17
        /*008a*/ 	.short	(.L_29 - .L_28)
.L_28:
        /*008c*/ 	.word	0x00000000
        /*0090*/ 	.short	0x0014
        /*0092*/ 	.short	0x00a0
        /*0094*/ 	.byte	0x00, 0xf4, 0x21, 0x00


	//----- nvinfo : EIATTR_KPARAM_INFO
	.align		4
.L_29:
        /*0098*/ 	.byte	0x04, 0x17
        /*009a*/ 	.short	(.L_31 - .L_30)
.L_30:
        /*009c*/ 	.word	0x00000000
        /*00a0*/ 	.short	0x0013
        /*00a2*/ 	.short	0x0098
        /*00a4*/ 	.byte	0x00, 0xf4, 0x21, 0x00


	//----- nvinfo : EIATTR_KPARAM_INFO
	.align		4
.L_31:
        /*00a8*/ 	.byte	0x04, 0x17
        /*00aa*/ 	.short	(.L_33 - .L_32)
.L_32:
        /*00ac*/ 	.word	0x00000000
        /*00b0*/ 	.short	0x0012
        /*00b2*/ 	.short	0x0090
        /*00b4*/ 	.byte	0x00, 0xf4, 0x21, 0x00


	//----- nvinfo : EIATTR_KPARAM_INFO
	.align		4
.L_33:
        /*00b8*/ 	.byte	0x04, 0x17
        /*00ba*/ 	.short	(.L_35 - .L_34)
.L_34:
        /*00bc*/ 	.word	0x00000000
        /*00c0*/ 	.short	0x0011
        /*00c2*/ 	.short	0x0088
        /*00c4*/ 	.byte	0x00, 0xf4, 0x21, 0x00


	//----- nvinfo : EIATTR_KPARAM_INFO
	.align		4
.L_35:
        /*00c8*/ 	.byte	0x04, 0x17
        /*00ca*/ 	.short	(.L_37 - .L_36)
.L_36:
        /*00cc*/ 	.word	0x00000000
        /*00d0*/ 	.short	0x0010
        /*00d2*/ 	.short	0x0080
        /*00d4*/ 	.byte	0x00, 0xf4, 0x21, 0x00


	//----- nvinfo : EIATTR_KPARAM_INFO
	.align		4
.L_37:
        /*00d8*/ 	.byte	0x04, 0x17
        /*00da*/ 	.short	(.L_39 - .L_38)
.L_38:
        /*00dc*/ 	.word	0x00000000
        /*00e0*/ 	.short	0x000f
        /*00e2*/ 	.short	0x0078
        /*00e4*/ 	.byte	0x00, 0xf4, 0x21, 0x00


	//----- nvinfo : EIATTR_KPARAM_INFO
	.align		4
.L_39:
        /*00e8*/ 	.byte	0x04, 0x17
        /*00ea*/ 	.short	(.L_41 - .L_40)
.L_40:
        /*00ec*/ 	.word	0x00000000
        /*00f0*/ 	.short	0x000e
        /*00f2*/ 	.short	0x0070
        /*00f4*/ 	.byte	0x00, 0xf4, 0x21, 0x00


	//----- nvinfo : EIATTR_KPARAM_INFO
	.align		4
.L_41:
        /*00f8*/ 	.byte	0x04, 0x17
        /*00fa*/ 	.short	(.L_43 - .L_42)
.L_42:
        /*00fc*/ 	.word	0x00000000
        /*0100*/ 	.short	0x000d
        /*0102*/ 	.short	0x0068
        /*0104*/ 	.byte	0x00, 0xf4, 0x21, 0x00


	//----- nvinfo : EIATTR_KPARAM_INFO
	.align		4
.L_43:
        /*0108*/ 	.byte	0x04, 0x17
        /*010a*/ 	.short	(.L_45 - .L_44)
.L_44:
        /*010c*/ 	.word	0x00000000
        /*0110*/ 	.short	0x000c
        /*0112*/ 	.short	0x0060
        /*0114*/ 	.byte	0x00, 0xf4, 0x21, 0x00


	//----- nvinfo : EIATTR_KPARAM_INFO
	.align		4
.L_45:
        /*0118*/ 	.byte	0x04, 0x17
        /*011a*/ 	.short	(.L_47 - .L_46)
.L_46:
        /*011c*/ 	.word	0x00000000
        /*0120*/ 	.short	0x000b
        /*0122*/ 	.short	0x0058
        /*0124*/ 	.byte	0x00, 0xf4, 0x21, 0x00


	//----- nvinfo : EIATTR_KPARAM_INFO
	.align		4
.L_47:
        /*0128*/ 	.byte	0x04, 0x17
        /*012a*/ 	.short	(.L_49 - .L_48)
.L_48:
        /*012c*/ 	.word	0x00000000
        /*0130*/ 	.short	0x000a
        /*0132*/ 	.short	0x0050
        /*0134*/ 	.byte	0x00, 0xf4, 0x21, 0x00


	//----- nvinfo : EIATTR_KPARAM_INFO
	.align		4
.L_49:
        /*0138*/ 	.byte	0x04, 0x17
        /*013a*/ 	.short	(.L_51 - .L_50)
.L_50:
        /*013c*/ 	.word	0x00000000
        /*0140*/ 	.short	0x0009
        /*0142*/ 	.short	0x0048
        /*0144*/ 	.byte	0x00, 0xf4, 0x21, 0x00


	//----- nvinfo : EIATTR_KPARAM_INFO
	.align		4
.L_51:
        /*0148*/ 	.byte	0x04, 0x17
        /*014a*/ 	.short	(.L_53 - .L_52)
.L_52:
        /*014c*/ 	.word	0x00000000
        /*0150*/ 	.short	0x0008
        /*0152*/ 	.short	0x0040
        /*0154*/ 	.byte	0x00, 0xf4, 0x21, 0x00


	//----- nvinfo : EIATTR_KPARAM_INFO
	.align		4
.L_53:
        /*0158*/ 	.byte	0x04, 0x17
        /*015a*/ 	.short	(.L_55 - .L_54)
.L_54:
        /*015c*/ 	.word	0x00000000
        /*0160*/ 	.short	0x0007
        /*0162*/ 	.short	0x0038
        /*0164*/ 	.byte	0x00, 0xf4, 0x21, 0x00


	//----- nvinfo : EIATTR_KPARAM_INFO
	.align		4
.L_55:
        /*0168*/ 	.byte	0x04, 0x17
        /*016a*/ 	.short	(.L_57 - .L_56)
.L_56:
        /*016c*/ 	.word	0x00000000
        /*0170*/ 	.short	0x0006
        /*0172*/ 	.short	0x0030
        /*0174*/ 	.byte	0x00, 0xf4, 0x21, 0x00


	//----- nvinfo : EIATTR_KPARAM_INFO
	.align		4
.L_57:
        /*0178*/ 	.byte	0x04, 0x17
        /*017a*/ 	.short	(.L_59 - .L_58)
.L_58:
        /*017c*/ 	.word	0x00000000
        /*0180*/ 	.short	0x0005
        /*0182*/ 	.short	0x0028
        /*0184*/ 	.byte	0x00, 0xf4, 0x21, 0x00


	//----- nvinfo : EIATTR_KPARAM_INFO
	.align		4
.L_59:
        /*0188*/ 	.byte	0x04, 0x17
        /*018a*/ 	.short	(.L_61 - .L_60)
.L_60:
        /*018c*/ 	.word	0x00000000
        /*0190*/ 	.short	0x0004
        /*0192*/ 	.short	0x0020
        /*0194*/ 	.byte	0x00, 0xf4, 0x21, 0x00


	//----- nvinfo : EIATTR_KPARAM_INFO
	.align		4
.L_61:
        /*0198*/ 	.byte	0x04, 0x17
        /*019a*/ 	.short	(.L_63 - .L_62)
.L_62:
        /*019c*/ 	.word	0x00000000
        /*01a0*/ 	.short	0x0003
        /*01a2*/ 	.short	0x0018
        /*01a4*/ 	.byte	0x00, 0xf4, 0x21, 0x00


	//----- nvinfo : EIATTR_KPARAM_INFO
	.align		4
.L_63:
        /*01a8*/ 	.byte	0x04, 0x17
        /*01aa*/ 	.short	(.L_65 - .L_64)
.L_64:
        /*01ac*/ 	.word	0x00000000
        /*01b0*/ 	.short	0x0002
        /*01b2*/ 	.short	0x0010
        /*01b4*/ 	.byte	0x00, 0xf4, 0x21, 0x00


	//----- nvinfo : EIATTR_KPARAM_INFO
	.align		4
.L_65:
        /*01b8*/ 	.byte	0x04, 0x17
        /*01ba*/ 	.short	(.L_67 - .L_66)
.L_66:
        /*01bc*/ 	.word	0x00000000
        /*01c0*/ 	.short	0x0001
        /*01c2*/ 	.short	0x0008
        /*01c4*/ 	.byte	0x00, 0xf4, 0x21, 0x00


	//----- nvinfo : EIATTR_KPARAM_INFO
	.align		4
.L_67:
        /*01c8*/ 	.byte	0x04, 0x17
        /*01ca*/ 	.short	(.L_69 - .L_68)
.L_68:
        /*01cc*/ 	.word	0x00000000
        /*01d0*/ 	.short	0x0000
        /*01d2*/ 	.short	0x0000
        /*01d4*/ 	.byte	0x00, 0xf4, 0x21, 0x00


	//----- nvinfo : EIATTR_SPARSE_MMA_MASK
	.align		4
.L_69:
        /*01d8*/ 	.byte	0x03, 0x50
        /*01da*/ 	.short	0x0000


	//----- nvinfo : EIATTR_MAXREG_COUNT
	.align		4
        /*01dc*/ 	.byte	0x03, 0x1b
        /*01de*/ 	.short	0x00ff


	//----- nvinfo : EIATTR_EXIT_INSTR_OFFSETS
	.align		4
        /*01e0*/ 	.byte	0x04, 0x1c
        /*01e2*/ 	.short	(.L_71 - .L_70)


	//   ....[0]....
.L_70:
        /*01e4*/ 	.word	0x00002620


	//   ....[1]....
        /*01e8*/ 	.word	0x00002640


	//----- nvinfo : EIATTR_REQNTID
	.align		4
.L_71:
        /*01ec*/ 	.byte	0x04, 0x10
        /*01ee*/ 	.short	(.L_73 - .L_72)
.L_72:
        /*01f0*/ 	.word	0x00000080
        /*01f4*/ 	.word	0x00000001
        /*01f8*/ 	.word	0x00000001


	//----- nvinfo : EIATTR_CBANK_PARAM_SIZE
	.align		4
.L_73:
        /*01fc*/ 	.byte	0x03, 0x19
        /*01fe*/ 	.short	0x00e0


	//----- nvinfo : EIATTR_PARAM_CBANK
	.align		4
        /*0200*/ 	.byte	0x04, 0x0a
        /*0202*/ 	.short	(.L_75 - .L_74)
	.align		4
.L_74:
        /*0204*/ 	.word	index@(.nv.constant0.triton_poi_fused__native_batch_norm_legit_no_training_add_cat_relu_threshold_backward_27)
        /*0208*/ 	.short	0x0210
        /*020a*/ 	.short	0x00e0


	//----- nvinfo : EIATTR_SW_WAR
	.align		4
.L_75:
        /*020c*/ 	.byte	0x04, 0x36
        /*020e*/ 	.short	(.L_77 - .L_76)
.L_76:
        /*0210*/ 	.word	0x00000008
.L_77:


//--------------------- .nv.callgraph             --------------------------
	.section	.nv.callgraph,"",@"SHT_CUDA_CALLGRAPH"
	.align	4
	.sectionentsize	8
	.align		4
        /*0000*/ 	.word	0x00000000
	.align		4
        /*0004*/ 	.word	0xffffffff
	.align		4
        /*0008*/ 	.word	0x00000000
	.align		4
        /*000c*/ 	.word	0xfffffffe
	.align		4
        /*0010*/ 	.word	0x00000000
	.align		4
        /*0014*/ 	.word	0xfffffffd
	.align		4
        /*0018*/ 	.word	0x00000000
	.align		4
        /*001c*/ 	.word	0xfffffffc


//--------------------- .nv.constant4             --------------------------
	.section	.nv.constant4,"a",@progbits
	.align	8
	.align		8
.nv.constant4:
        /*0000*/ 	.dword	_$_str
	.align		8
        /*0008*/ 	.dword	_$_str_$_2


//--------------------- .text.triton_poi_fused__native_batch_norm_legit_no_training_add_cat_relu_threshold_backward_27 --------------------------
	.section	.text.triton_poi_fused__native_batch_norm_legit_no_training_add_cat_relu_threshold_backward_27,"ax",@progbits
	.sectionflags	@"SHF_BARRIERS=1"
	.align	128
        .global         triton_poi_fused__native_batch_norm_legit_no_training_add_cat_relu_threshold_backward_27
        .type           triton_poi_fused__native_batch_norm_legit_no_training_add_cat_relu_threshold_backward_27,@function
        .size           triton_poi_fused__native_batch_norm_legit_no_training_add_cat_relu_threshold_backward_27,(.L_x_1 - triton_poi_fused__native_batch_norm_legit_no_training_add_cat_relu_threshold_backward_27)
        .other          triton_poi_fused__native_batch_norm_legit_no_training_add_cat_relu_threshold_backward_27,@"STO_CUDA_ENTRY STV_DEFAULT"
triton_poi_fused__native_batch_norm_legit_no_training_add_cat_relu_threshold_backward_27:
.text.triton_poi_fused__native_batch_norm_legit_no_training_add_cat_relu_threshold_backward_27:
[----:B------:R-:W0:Y:S01]  /*0000*/  LDC R1, c[0x0][0x28] ;  /* 0x00000a00ff017b82 */ /* 0x000e220000000800 */
[----:B------:R-:W1:Y:S07]  /*0010*/  S2R R3, SR_TID.X ;  /* 0x0000000000037919 */ /* 0x000e6e0000002100 */
[----:B------:R-:W2:Y:S01]  /*0020*/  LDC.64 R6, c[0x0][0x250] ;  /* 0x00009400ff067b82 */ /* 0x000ea20000000a00 */
[----:B------:R-:W-:Y:S02]  /*0030*/  CS2R R8, SRZ ;  /* 0x0000000000087805 */ /* 0x000fe4000001ff00 */
[----:B------:R-:W-:Y:S01]  /*0040*/  CS2R R10, SRZ ;  /* 0x00000000000a7805 */ /* 0x000fe2000001ff00 */
[----:B------:R-:W3:Y:S01]  /*0050*/  S2R R4, SR_CTAID.Y ;  /* 0x0000000000047919 */ /* 0x000ee20000002600 */
[----:B------:R-:W-:Y:S01]  /*0060*/  ULDC.64 UR6, c[0x0][0x208] ;  /* 0x0000820000067ab9 */ /* 0x000fe20000000a00 */
[----:B------:R-:W4:Y:S02]  /*0070*/  S2R R0, SR_CTAID.X ;  /* 0x0000000000007919 */ /* 0x000f240000002500 */
[----:B------:R-:W5:Y:S08]  /*0080*/  LDC.64 R26, c[0x0][0x220] ;  /* 0x00008800ff1a7b82 */ /* 0x000f700000000a00 */
[----:B------:R-:W2:Y:S08]  /*0090*/  LDC.64 R34, c[0x0][0x218] ;  /* 0x00008600ff227b82 */ /* 0x000eb00000000a00 */
[----:B------:R-:W4:Y:S01]  /*00a0*/  LDC.64 R24, c[0x0][0x228] ;  /* 0x00008a00ff187b82 */ /* 0x000f220000000a00 */
[----:B-1----:R-:W-:Y:S01]  /*00b0*/  IMAD.SHL.U32 R3, R3, 0x4, RZ ;  /* 0x0000000403037824 */ /* 0x002fe200078e00ff */
[----:B------:R-:W-:-:S02]  /*00c0*/  CS2R R12, SRZ ;  /* 0x00000000000c7805 */ /* 0x000fc4000001ff00 */
[----:B------:R-:W-:Y:S02]  /*00d0*/  CS2R R14, SRZ ;  /* 0x00000000000e7805 */ /* 0x000fe4000001ff00 */
[----:B------:R-:W-:Y:S01]  /*00e0*/  CS2R R18, SRZ ;  /* 0x0000000000127805 */ /* 0x000fe2000001ff00 */
[----:B---3--:R-:W-:Y:S01]  /*00f0*/  IMAD.SHL.U32 R2, R4, 0x200, RZ ;  /* 0x0000020004027824 */ /* 0x008fe200078e00ff */
[----:B------:R-:W-:Y:S02]  /*0100*/  SHF.R.S32.HI R4, RZ, 0x16, R4 ;  /* 0x00000016ff047819 */ /* 0x000fe40000011404 */
[----:B------:R-:W-:Y:S02]  /*0110*/  CS2R R20, SRZ ;  /* 0x0000000000147805 */ /* 0x000fe4000001ff00 */
[----:B------:R-:W-:Y:S02]  /*0120*/  LOP3.LUT R3, R3, 0x1fc, RZ, 0xc0, !PT ;  /* 0x000001fc03037812 */ /* 0x000fe400078ec0ff */
[----:B------:R-:W-:-:S02]  /*0130*/  CS2R R22, SRZ ;  /* 0x0000000000167805 */ /* 0x000fc4000001ff00 */
[----:B------:R-:W-:Y:S01]  /*0140*/  SGXT R4, R4, 0x1 ;  /* 0x000000010404781a */ /* 0x000fe20000000200 */
[----:B------:R-:W1:Y:S01]  /*0150*/  LDC.64 R30, c[0x0][0x240] ;  /* 0x00009000ff1e7b82 */ /* 0x000e620000000a00 */
[----:B------:R-:W-:-:S04]  /*0160*/  LOP3.LUT R3, R2, R3, RZ, 0xfc, !PT ;  /* 0x0000000302037212 */ /* 0x000fc800078efcff */
[----:B------:R-:W-:-:S04]  /*0170*/  LEA.HI R32, R4, R3, RZ, 0x9 ;  /* 0x0000000304207211 */ /* 0x000fc800078f48ff */
[----:B------:R-:W-:-:S05]  /*0180*/  LOP3.LUT R4, R32, 0xfffffe00, RZ, 0xc0, !PT ;  /* 0xfffffe0020047812 */ /* 0x000fca00078ec0ff */
[----:B------:R-:W-:-:S04]  /*0190*/  IMAD.IADD R5, R3, 0x1, -R4 ;  /* 0x0000000103057824 */ /* 0x000fc800078e0a04 */
[C---:B------:R-:W-:Y:S01]  /*01a0*/  VIADD R29, R5.reuse, 0xffffff80 ;  /* 0xffffff80051d7836 */ /* 0x040fe20000000000 */
[C---:B------:R-:W-:Y:S01]  /*01b0*/  ISETP.GE.AND P1, PT, R5.reuse, 0x80, PT ;  /* 0x000000800500780c */ /* 0x040fe20003f26270 */
[----:B--2---:R-:W-:-:S03]  /*01c0*/  IMAD.WIDE R6, R5, 0x4, R6 ;  /* 0x0000000405067825 */ /* 0x004fc600078e0206 */
[----:B------:R-:W-:-:S04]  /*01d0*/  ISETP.GE.U32.AND P2, PT, R29, 0x100, PT ;  /* 0x000001001d00780c */ /* 0x000fc80003f46070 */
[C---:B----4-:R-:W-:Y:S01]  /*01e0*/  ISETP.LT.AND P5, PT, R0.reuse, 0x19, !P2 ;  /* 0x000000190000780c */ /* 0x050fe200057a1270 */
[C---:B------:R-:W-:Y:S01]  /*01f0*/  IMAD R33, R0.reuse, 0x200, R5 ;  /* 0x0000020000217824 */ /* 0x040fe200078e0205 */
[----:B------:R-:W-:Y:S02]  /*0200*/  ISETP.LT.AND P4, PT, R0, 0x19, !P1 ;  /* 0x000000190000780c */ /* 0x000fe40004f81270 */
[----:B------:R-:W-:Y:S01]  /*0210*/  SHF.R.S32.HI R32, RZ, 0x9, R32 ;  /* 0x00000009ff207819 */ /* 0x000fe20000011420 */
[----:B-----5:R-:W-:-:S04]  /*0220*/  IMAD.WIDE R26, R5, 0x4, R26 ;  /* 0x00000004051a7825 */ /* 0x020fc800078e021a */
[----:B0-----:R-:W-:Y:S01]  /*0230*/  IMAD.WIDE R36, R5, 0x4, R24 ;  /* 0x0000000405247825 */ /* 0x001fe200078e0218 */
[----:B------:R-:W-:Y:S02]  /*0240*/  P2R R3, PR, RZ, 0x2 ;  /* 0x00000002ff037803 */ /* 0x000fe40000000000 */
[----:B------:R-:W-:Y:S01]  /*0250*/  P2R R4, PR, RZ, 0x4 ;  /* 0x00000004ff047803 */ /* 0x000fe20000000000 */
[----:B------:R0:W2:Y:S01]  /*0260*/  @P5 LDG.E.EL.128 R8, desc[UR6][R6.64+-0x200] ;  /* 0xfffe000606085981 */ /* 0x0000a2000c2e1d00 */
[----:B------:R-:W-:-:S03]  /*0270*/  IMAD R17, R0, -0x180, R33 ;  /* 0xfffffe8000117824 */ /* 0x000fc600078e0221 */
[----:B------:R3:W4:Y:S01]  /*0280*/  @P4 LDG.E.EL.128 R12, desc[UR6][R26.64] ;  /* 0x000000061a0c4981 */ /* 0x000722000c2e1d00 */
[----:B------:R-:W-:-:S03]  /*0290*/  IMAD R17, R32, 0xc80, R17 ;  /* 0x00000c8020117824 */ /* 0x000fc600078e0211 */
[----:B------:R-:W5:Y:S01]  /*02a0*/  @P4 LDG.E.EL.128 R20, desc[UR6][R36.64] ;  /* 0x0000000624144981 */ /* 0x000f62000c2e1d00 */
[----:B------:R-:W-:Y:S01]  /*02b0*/  IMAD.WIDE R34, R17, 0x4, R34 ;  /* 0x0000000411227825 */ /* 0x000fe200078e0222 */
[----:B------:R-:W-:Y:S01]  /*02c0*/  CS2R R16, SRZ ;  /* 0x0000000000107805 */ /* 0x000fe2000001ff00 */
[----:B0-----:R-:W0:Y:S05]  /*02d0*/  LDC.64 R6, c[0x0][0x248] ;  /* 0x00009200ff067b82 */ /* 0x001e2a0000000a00 */
[----:B------:R0:W5:Y:S01]  /*02e0*/  @P4 LDG.E.EL.128 R16, desc[UR6][R34.64] ;  /* 0x0000000622104981 */ /* 0x000162000c2e1d00 */
[----:B------:R-:W-:Y:S02]  /*02f0*/  CS2R R24, SRZ ;  /* 0x0000000000187805 */ /* 0x000fe4000001ff00 */
[----:B---3--:R-:W-:Y:S01]  /*0300*/  CS2R R26, SRZ ;  /* 0x00000000001a7805 */ /* 0x008fe2000001ff00 */
[----:B------:R-:W-:-:S02]  /*0310*/  IMAD R38, R32, 0x19, R0 ;  /* 0x0000001920267824 */ /* 0x000fc400078e0200 */
[----:B0-----:R-:W-:-:S05]  /*0320*/  IMAD.WIDE R6, R5, 0x4, R6 ;  /* 0x0000000405067825 */ /* 0x001fca00078e0206 */
[----:B------:R0:W3:Y:S01]  /*0330*/  @P5 LDG.E.EL.128 R24, desc[UR6][R6.64+-0x200] ;  /* 0xfffe000606185981 */ /* 0x0000e2000c2e1d00 */
[----:B------:R-:W-:Y:S01]  /*0340*/  IMAD.U32 R35, R38, 0x100, R29 ;  /* 0x0000010026237824 */ /* 0x000fe200078e001d */
[----:B------:R-:W-:-:S03]  /*0350*/  CS2R R28, SRZ ;  /* 0x00000000001c7805 */ /* 0x000fc6000001ff00 */
[----:B-1----:R-:W-:Y:S01]  /*0360*/  IMAD.WIDE R34, R35, 0x4, R30 ;  /* 0x0000000423227825 */ /* 0x002fe200078e021e */
[----:B------:R-:W-:-:S06]  /*0370*/  CS2R R30, SRZ ;  /* 0x00000000001e7805 */ /* 0x000fcc000001ff00 */
[----:B------:R1:W3:Y:S01]  /*0380*/  @P5 LDG.E.EL.128 R28, desc[UR6][R34.64] ;  /* 0x00000006221c5981 */ /* 0x0002e2000c2e1d00 */
[----:B0-----:R-:W-:Y:S02]  /*0390*/  IMAD R6, R32, 0x3200, R33 ;  /* 0x0000320020067824 */ /* 0x001fe400078e0221 */
[----:B------:R-:W-:Y:S01]  /*03a0*/  IMAD.MOV.U32 R37, RZ, RZ, 0x3e800000 ;  /* 0x3e800000ff257424 */ /* 0x000fe200078e00ff */
[----:B--2---:R-:W-:-:S05]  /*03b0*/  SEL R10, R10, RZ, P5 ;  /* 0x000000ff0a0a7207 */ /* 0x004fca0002800000 */
[----:B------:R-:W-:Y:S01]  /*03c0*/  FADD R36, R10, 9.9999997473787516356e-06 ;  /* 0x3727c5ac0a247421 */ /* 0x000fe20000000000 */
[----:B------:R-:W-:-:S05]  /*03d0*/  SEL R11, R11, RZ, P5 ;  /* 0x000000ff0b0b7207 */ /* 0x000fca0002800000 */
[----:B------:R-:W0:Y:S01]  /*03e0*/  MUFU.SQRT R36, R36 ;  /* 0x0000002400247308 */ /* 0x000e220000002000 */
[----:B------:R-:W-:Y:S01]  /*03f0*/  FADD R11, R11, 9.9999997473787516356e-06 ;  /* 0x3727c5ac0b0b7421 */ /* 0x000fe20000000000 */
[----:B------:R-:W-:Y:S02]  /*0400*/  SEL R10, R8, RZ, P5 ;  /* 0x000000ff080a7207 */ /* 0x000fe40002800000 */
[----:B----4-:R-:W-:-:S04]  /*0410*/  SEL R33, R14, RZ, P4 ;  /* 0x000000ff0e217207 */ /* 0x010fc80002000000 */
[----:B------:R-:W2:Y:S01]  /*0420*/  MUFU.SQRT R8, R11 ;  /* 0x0000000b00087308 */ /* 0x000ea20000002000 */
[----:B------:R-:W-:Y:S01]  /*0430*/  SEL R14, R15, RZ, P4 ;  /* 0x000000ff0f0e7207 */ /* 0x000fe20002000000 */
[----:B------:R-:W-:Y:S01]  /*0440*/  FADD R15, R10, 9.9999997473787516356e-06 ;  /* 0x3727c5ac0a0f7421 */ /* 0x000fe20000000000 */
[----:B-----5:R-:W-:Y:S02]  /*0450*/  SEL R7, R19, RZ, P4 ;  /* 0x000000ff13077207 */ /* 0x020fe40002000000 */
[----:B------:R-:W-:Y:S02]  /*0460*/  SEL R9, R9, RZ, P5 ;  /* 0x000000ff09097207 */ /* 0x000fe40002800000 */
[C---:B0-----:R-:W-:Y:S01]  /*0470*/  FSETP.GT.AND P3, PT, R36.reuse, 8.50705917302346158658e+37, PT ;  /* 0x7e8000002400780b */ /* 0x041fe20003f64000 */
[----:B------:R-:W0:Y:S01]  /*0480*/  MUFU.SQRT R15, R15 ;  /* 0x0000000f000f7308 */ /* 0x000e220000002000 */
[----:B------:R-:W-:Y:S01]  /*0490*/  FADD R7, R7, -R14 ;  /* 0x8000000e07077221 */ /* 0x000fe20000000000 */
[----:B------:R-:W-:Y:S01]  /*04a0*/  FSETP.GEU.AND P6, PT, R36, 1.175494350822287508e-38, PT ;  /* 0x008000002400780b */ /* 0x000fe20003fce000 */
[----:B------:R-:W-:Y:S01]  /*04b0*/  FADD R14, R9, 9.9999997473787516356e-06 ;  /* 0x3727c5ac090e7421 */ /* 0x000fe20000000000 */
[----:B------:R-:W-:-:S02]  /*04c0*/  SEL R18, R18, RZ, P4 ;  /* 0x000000ff12127207 */ /* 0x000fc40002000000 */
[----:B------:R-:W-:Y:S02]  /*04d0*/  SEL R40, R13, RZ, P4 ;  /* 0x000000ff0d287207 */ /* 0x000fe40002000000 */
[----:B--2---:R-:W-:Y:S02]  /*04e0*/  FSETP.GT.AND P0, PT, R8, 8.50705917302346158658e+37, PT ;  /* 0x7e8000000800780b */ /* 0x004fe40003f04000 */
[----:B------:R-:W-:Y:S01]  /*04f0*/  SEL R17, R17, RZ, P4 ;  /* 0x000000ff11117207 */ /* 0x000fe20002000000 */
[----:B------:R-:W2:Y:S01]  /*0500*/  MUFU.SQRT R14, R14 ;  /* 0x0000000e000e7308 */ /* 0x000ea20000002000 */
[----:B------:R-:W-:Y:S01]  /*0510*/  SEL R20, R20, RZ, P4 ;  /* 0x000000ff14147207 */ /* 0x000fe20002000000 */
[----:B------:R-:W-:Y:S01]  /*0520*/  @P3 FMUL R36, R36, 0.25 ;  /* 0x3e80000024243820 */ /* 0x000fe20000400000 */
[----:B------:R-:W-:Y:S01]  /*0530*/  FSEL R9, R37, 1, P3 ;  /* 0x3f80000025097808 */ /* 0x000fe20001800000 */
[----:B------:R-:W-:Y:S01]  /*0540*/  FADD R32, R18, -R33 ;  /* 0x8000002112207221 */ /* 0x000fe20000000000 */
[----:B------:R-:W-:Y:S01]  /*0550*/  FSETP.GEU.AND P3, PT, R8, 1.175494350822287508e-38, PT ;  /* 0x008000000800780b */ /* 0x000fe20003f6e000 */
[----:B------:R-:W-:Y:S01]  /*0560*/  FADD R33, R17, -R40 ;  /* 0x8000002811217221 */ /* 0x000fe20000000000 */
[----:B------:R-:W-:Y:S01]  /*0570*/  FADD R40, R20, 9.9999997473787516356e-06 ;  /* 0x3727c5ac14287421 */ /* 0x000fe20000000000 */
[----:B------:R-:W-:Y:S01]  /*0580*/  @!P6 FMUL R36, R36, 16777216 ;  /* 0x4b8000002424e820 */ /* 0x000fe20000400000 */
[----:B------:R-:W-:Y:S01]  /*0590*/  @!P6 FMUL R9, R9, 16777216 ;  /* 0x4b8000000909e820 */ /* 0x000fe20000400000 */
[----:B0-----:R-:W-:-:S02]  /*05a0*/  FSETP.GT.AND P6, PT, R15, 8.50705917302346158658e+37, PT ;  /* 0x7e8000000f00780b */ /* 0x001fc40003fc4000 */
[----:B------:R-:W-:Y:S01]  /*05b0*/  SEL R11, R22, RZ, P4 ;  /* 0x000000ff160b7207 */ /* 0x000fe20002000000 */
[----:B------:R-:W0:Y:S01]  /*05c0*/  MUFU.SQRT R40, R40 ;  /* 0x0000002800287308 */ /* 0x000e220000002000 */
[----:B------:R-:W-:Y:S01]  /*05d0*/  FSEL R22, R37, 1, P0 ;  /* 0x3f80000025167808 */ /* 0x000fe20000000000 */
[----:B------:R-:W-:Y:S01]  /*05e0*/  @P0 FMUL R8, R8, 0.25 ;  /* 0x3e80000008080820 */ /* 0x000fe20000400000 */
[----:B------:R-:W-:Y:S02]  /*05f0*/  SEL R10, R21, RZ, P4 ;  /* 0x000000ff150a7207 */ /* 0x000fe40002000000 */
[C---:B------:R-:W-:Y:S01]  /*0600*/  FSETP.GEU.AND P0, PT, R15.reuse, 1.175494350822287508e-38, PT ;  /* 0x008000000f00780b */ /* 0x040fe20003f0e000 */
[----:B------:R-:W-:Y:S01]  /*0610*/  @!P3 FMUL R8, R8, 16777216 ;  /* 0x4b8000000808b820 */ /* 0x000fe20000400000 */
[----:B------:R-:W-:Y:S01]  /*0620*/  @!P3 FMUL R22, R22, 16777216 ;  /* 0x4b8000001616b820 */ /* 0x000fe20000400000 */
[----:B--2---:R-:W-:Y:S01]  /*0630*/  FSETP.GT.AND P3, PT, R14, 8.50705917302346158658e+37, PT ;  /* 0x7e8000000e00780b */ /* 0x004fe20003f64000 */
[----:B------:R-:W-:Y:S01]  /*0640*/  FADD R10, R10, 9.9999997473787516356e-06 ;  /* 0x3727c5ac0a0a7421 */ /* 0x000fe20000000000 */
[----:B------:R-:W-:Y:S01]  /*0650*/  SEL R13, R16, RZ, P4 ;  /* 0x000000ff100d7207 */ /* 0x000fe20002000000 */
[----:B------:R-:W-:Y:S01]  /*0660*/  @P6 FMUL R15, R15, 0.25 ;  /* 0x3e8000000f0f6820 */ /* 0x000fe20000400000 */
[----:B---3--:R-:W-:-:S02]  /*0670*/  SEL R21, R25, RZ, P5 ;  /* 0x000000ff19157207 */ /* 0x008fc40002800000 */
[----:B------:R-:W-:Y:S01]  /*0680*/  FSEL R16, R37, 1, P6 ;  /* 0x3f80000025107808 */ /* 0x000fe20003000000 */
[----:B------:R-:W2:Y:S01]  /*0690*/  MUFU.SQRT R25, R10 ;  /* 0x0000000a00197308 */ /* 0x000ea20000002000 */
[----:B------:R-:W-:Y:S01]  /*06a0*/  FSETP.GEU.AND P6, PT, R14, 1.175494350822287508e-38, PT ;  /* 0x008000000e00780b */ /* 0x000fe20003fce000 */
[----:B------:R-:W-:Y:S01]  /*06b0*/  FADD R11, R11, 9.9999997473787516356e-06 ;  /* 0x3727c5ac0b0b7421 */ /* 0x000fe20000000000 */
[----:B------:R-:W-:Y:S01]  /*06c0*/  @!P0 FMUL R15, R15, 16777216 ;  /* 0x4b8000000f0f8820 */ /* 0x000fe20000400000 */
[----:B------:R-:W-:Y:S01]  /*06d0*/  @!P0 FMUL R16, R16, 16777216 ;  /* 0x4b80000010108820 */ /* 0x000fe20000400000 */
[----:B0-----:R-:W-:Y:S01]  /*06e0*/  FSETP.GT.AND P0, PT, R40, 8.50705917302346158658e+37, PT ;  /* 0x7e8000002800780b */ /* 0x001fe20003f04000 */
[----:B------:R-:W-:Y:S01]  /*06f0*/  @P3 FMUL R14, R14, 0.25 ;  /* 0x3e8000000e0e3820 */ /* 0x000fe20000400000 */
[----:B------:R-:W-:Y:S02]  /*0700*/  SEL R19, R27, RZ, P5 ;  /* 0x000000ff1b137207 */ /* 0x000fe40002800000 */
[----:B------:R-:W-:Y:S01]  /*0710*/  SEL R23, R23, RZ, P4 ;  /* 0x000000ff17177207 */ /* 0x000fe20002000000 */
[----:B------:R-:W0:Y:S01]  /*0720*/  MUFU.SQRT R27, R11 ;  /* 0x0000000b001b7308 */ /* 0x000e220000002000 */
[----:B------:R-:W-:-:S02]  /*0730*/  FSEL R17, R37, 1, P3 ;  /* 0x3f80000025117808 */ /* 0x000fc40001800000 */
[----:B------:R-:W-:Y:S02]  /*0740*/  FSETP.GEU.AND P3, PT, R40, 1.175494350822287508e-38, PT ;  /* 0x008000002800780b */ /* 0x000fe40003f6e000 */
[----:B------:R-:W-:Y:S01]  /*0750*/  SEL R12, R12, RZ, P4 ;  /* 0x000000ff0c0c7207 */ /* 0x000fe20002000000 */
[----:B------:R-:W-:Y:S01]  /*0760*/  FADD R39, R23, 9.9999997473787516356e-06 ;  /* 0x3727c5ac17277421 */ /* 0x000fe20000000000 */
[----:B------:R-:W-:Y:S01]  /*0770*/  @!P6 FMUL R14, R14, 16777216 ;  /* 0x4b8000000e0ee820 */ /* 0x000fe20000400000 */
[----:B------:R-:W-:Y:S01]  /*0780*/  @!P6 FMUL R17, R17, 16777216 ;  /* 0x4b8000001111e820 */ /* 0x000fe20000400000 */
[----:B--2---:R-:W-:Y:S01]  /*0790*/  FSETP.GT.AND P6, PT, R25, 8.50705917302346158658e+37, PT ;  /* 0x7e8000001900780b */ /* 0x004fe20003fc4000 */
[----:B-1----:R-:W-:Y:S01]  /*07a0*/  FADD R34, R13, -R12 ;  /* 0x8000000c0d227221 */ /* 0x002fe20000000000 */
[----:B------:R-:W-:Y:S02]  /*07b0*/  SEL R24, R24, RZ, P5 ;  /* 0x000000ff18187207 */ /* 0x000fe40002800000 */
[----:B------:R-:W-:Y:S01]  /*07c0*/  SEL R13, R28, RZ, P5 ;  /* 0x000000ff1c0d7207 */ /* 0x000fe20002800000 */
[----:B------:R-:W1:Y:S01]  /*07d0*/  MUFU.SQRT R39, R39 ;  /* 0x0000002700277308 */ /* 0x000e620000002000 */
[----:B------:R-:W-:Y:S01]  /*07e0*/  FSEL R18, R37, 1, P0 ;  /* 0x3f80000025127808 */ /* 0x000fe20000000000 */
[----:B------:R-:W-:Y:S01]  /*07f0*/  @P0 FMUL R40, R40, 0.25 ;  /* 0x3e80000028280820 */ /* 0x000fe20000400000 */
[----:B------:R-:W-:Y:S01]  /*0800*/  FSETP.GEU.AND P0, PT, R25, 1.175494350822287508e-38, PT ;  /* 0x008000001900780b */ /* 0x000fe20003f0e000 */
[----:B------:R-:W-:Y:S01]  /*0810*/  FADD R23, R13, -R24 ;  /* 0x800000180d177221 */ /* 0x000fe20000000000 */
[----:B------:R-:W-:Y:S01]  /*0820*/  SEL R10, R29, RZ, P5 ;  /* 0x000000ff1d0a7207 */ /* 0x000fe20002800000 */
[----:B------:R-:W-:Y:S01]  /*0830*/  @!P3 FMUL R40, R40, 16777216 ;  /* 0x4b8000002828b820 */ /* 0x000fe20000400000 */
[----:B------:R-:W-:Y:S01]  /*0840*/  @!P3 FMUL R18, R18, 16777216 ;  /* 0x4b8000001212b820 */ /* 0x000fe20000400000 */
[----:B------:R-:W2:Y:S01]  /*0850*/  MUFU.RCP R13, R8 ;  /* 0x00000008000d7308 */ /* 0x000ea20000001000 */
[----:B0-----:R-:W-:-:S02]  /*0860*/  FSETP.GT.AND P3, PT, R27, 8.50705917302346158658e+37, PT ;  /* 0x7e8000001b00780b */ /* 0x001fc40003f64000 */
[----:B------:R-:W-:Y:S01]  /*0870*/  SEL R12, R31, RZ, P5 ;  /* 0x000000ff1f0c7207 */ /* 0x000fe20002800000 */
[----:B------:R-:W-:Y:S01]  /*0880*/  FADD R21, R10, -R21 ;  /* 0x800000150a157221 */ /* 0x000fe20000000000 */
[----:B------:R-:W-:Y:S01]  /*0890*/  FSEL R28, R37, 1, P6 ;  /* 0x3f800000251c7808 */ /* 0x000fe20003000000 */
[----:B------:R-:W-:Y:S01]  /*08a0*/  @P6 FMUL R25, R25, 0.25 ;  /* 0x3e80000019196820 */ /* 0x000fe20000400000 */
[----:B------:R-:W0:Y:S01]  /*08b0*/  LDC.64 R10, c[0x0][0x270] ;  /* 0x00009c00ff0a7b82 */ /* 0x000e220000000a00 */
[----:B------:R-:W-:Y:S01]  /*08c0*/  SEL R20, R26, RZ, P5 ;  /* 0x000000ff1a147207 */ /* 0x000fe20002800000 */
[----:B------:R-:W-:Y:S01]  /*08d0*/  FADD R19, R12, -R19 ;  /* 0x800000130c137221 */ /* 0x000fe20000000000 */
[----:B------:R-:W-:Y:S01]  /*08e0*/  SEL R29, R30, RZ, P5 ;  /* 0x000000ff1e1d7207 */ /* 0x000fe20002800000 */
[----:B------:R-:W-:Y:S01]  /*08f0*/  @!P0 FMUL R25, R25, 16777216 ;  /* 0x4b80000019198820 */ /* 0x000fe20000400000 */
[----:B------:R-:W-:Y:S01]  /*0900*/  FSETP.GEU.AND P6, PT, R27, 1.175494350822287508e-38, PT ;  /* 0x008000001b00780b */ /* 0x000fe20003fce000 */
[----:B------:R-:W-:Y:S01]  /*0910*/  @!P0 FMUL R28, R28, 16777216 ;  /* 0x4b8000001c1c8820 */ /* 0x000fe20000400000 */
[----:B------:R-:W-:-:S02]  /*0920*/  LOP3.LUT R12, R5, 0xffffffc0, RZ, 0xc0, !PT ;  /* 0xffffffc0050c7812 */ /* 0x000fc400078ec0ff */
[----:B-1----:R-:W-:Y:S01]  /*0930*/  FSETP.GT.AND P0, PT, R39, 8.50705917302346158658e+37, PT ;  /* 0x7e8000002700780b */ /* 0x002fe20003f04000 */
[----:B------:R-:W-:Y:S01]  /*0940*/  FADD R20, R29, -R20 ;  /* 0x800000141d147221 */ /* 0x000fe20000000000 */
[----:B------:R-:W-:Y:S01]  /*0950*/  @P3 FMUL R27, R27, 0.25 ;  /* 0x3e8000001b1b3820 */ /* 0x000fe20000400000 */
[----:B------:R-:W-:Y:S01]  /*0960*/  FSEL R29, R37, 1, P3 ;  /* 0x3f800000251d7808 */ /* 0x000fe20001800000 */
[----:B--2---:R-:W-:Y:S01]  /*0970*/  FMUL R22, R13, R22 ;  /* 0x000000160d167220 */ /* 0x004fe20000400000 */
[----:B------:R-:W-:Y:S01]  /*0980*/  ISETP.NE.AND P3, PT, R12, 0x180, PT ;  /* 0x000001800c00780c */ /* 0x000fe20003f65270 */
[----:B------:R-:W1:Y:S01]  /*0990*/  MUFU.RCP R36, R36 ;  /* 0x0000002400247308 */ /* 0x000e620000001000 */
[----:B------:R-:W2:Y:S02]  /*09a0*/  LDC.64 R12, c[0x0][0x268] ;  /* 0x00009a00ff0c7b82 */ /* 0x000ea40000000a00 */
[----:B------:R-:W-:Y:S01]  /*09b0*/  @!P6 FMUL R27, R27, 16777216 ;  /* 0x4b8000001b1be820 */ /* 0x000fe20000400000 */
[----:B------:R-:W-:Y:S01]  /*09c0*/  @!P6 FMUL R29, R29, 16777216 ;  /* 0x4b8000001d1de820 */ /* 0x000fe20000400000 */
[----:B------:R-:W-:-:S03]  /*09d0*/  FSETP.GEU.AND P6, PT, R39, 1.175494350822287508e-38, PT ;  /* 0x008000002700780b */ /* 0x000fc60003fce000 */
[----:B------:R-:W3:Y:S01]  /*09e0*/  MUFU.RCP R44, R14 ;  /* 0x0000000e002c7308 */ /* 0x000ee20000001000 */
[----:B------:R-:W-:Y:S01]  /*09f0*/  @P0 FMUL R39, R39, 0.25 ;  /* 0x3e80000027270820 */ /* 0x000fe20000400000 */
[----:B------:R-:W-:Y:S02]  /*0a00*/  FSEL R26, R37, 1, P0 ;  /* 0x3f800000251a7808 */ /* 0x000fe40000000000 */
[----:B------:R-:W-:-:S04]  /*0a10*/  ISETP.LT.AND P0, PT, R0, 0x19, !P3 ;  /* 0x000000190000780c */ /* 0x000fc80005f01270 */
[----:B------:R-:W4:Y:S01]  /*0a20*/  MUFU.RCP R15, R15 ;  /* 0x0000000f000f7308 */ /* 0x000f220000001000 */
[----:B-1----:R-:W-:Y:S01]  /*0a30*/  FMUL R31, R36, R9 ;  /* 0x00000009241f7220 */ /* 0x002fe20000400000 */
[----:B0-----:R-:W-:Y:S01]  /*0a40*/  IMAD.WIDE R42, R5, 0x4, R10 ;  /* 0x00000004052a7825 */ /* 0x001fe200078e020a */
[----:B------:R-:W-:Y:S02]  /*0a50*/  CS2R R8, SRZ ;  /* 0x0000000000087805 */ /* 0x000fe4000001ff00 */
[----:B------:R-:W-:Y:S01]  /*0a60*/  CS2R R10, SRZ ;  /* 0x00000000000a7805 */ /* 0x000fe2000001ff00 */
[----:B------:R-:W-:Y:S02]  /*0a70*/  IMAD.U32 R24, R38, 0x40, R5 ;  /* 0x0000004026187824 */ /* 0x000fe400078e0005 */
[----:B---3--:R-:W-:Y:S02]  /*0a80*/  FMUL R44, R44, R17 ;  /* 0x000000112c2c7220 */ /* 0x008fe40000400000 */
[----:B------:R-:W-:Y:S01]  /*0a90*/  VIADD R17, R24, 0xfffffe80 ;  /* 0xfffffe8018117836 */ /* 0x000fe20000000000 */
[----:B------:R4:W3:Y:S02]  /*0aa0*/  @P0 LDG.E.EL.128 R8, desc[UR6][R42.64+-0x600] ;  /* 0xfffa00062a080981 */ /* 0x0008e4000c2e1d00 */
[----:B----4-:R-:W-:Y:S01]  /*0ab0*/  FMUL R42, R15, R16 ;  /* 0x000000100f2a7220 */ /* 0x010fe20000400000 */
[----:B--2---:R-:W-:Y:S01]  /*0ac0*/  IMAD.WIDE R16, R17, 0x4, R12 ;  /* 0x0000000411107825 */ /* 0x004fe200078e020c */
[----:B------:R-:W-:-:S02]  /*0ad0*/  CS2R R12, SRZ ;  /* 0x00000000000c7805 */ /* 0x000fc4000001ff00 */
[----:B------:R-:W-:-:S06]  /*0ae0*/  CS2R R14, SRZ ;  /* 0x00000000000e7805 */ /* 0x000fcc000001ff00 */
[----:B------:R0:W2:Y:S01]  /*0af0*/  @P0 LDG.E.EL.128 R12, desc[UR6][R16.64] ;  /* 0x00000006100c0981 */ /* 0x0000a2000c2e1d00 */
[----:B------:R-:W-:Y:S01]  /*0b00*/  FMUL R20, R31, R20 ;  /* 0x000000141f147220 */ /* 0x000fe20000400000 */
[----:B0-----:R-:W0:Y:S01]  /*0b10*/  LDC.64 R16, c[0x0][0x278] ;  /* 0x00009e00ff107b82 */ /* 0x001e220000000a00 */
[----:B------:R-:W1:Y:S01]  /*0b20*/  MUFU.RCP R31, R40 ;  /* 0x00000028001f7308 */ /* 0x000e620000001000 */
[----:B------:R-:W-:Y:S01]  /*0b30*/  FMUL R23, R42, R23 ;  /* 0x000000172a177220 */ /* 0x000fe20000400000 */
[----:B------:R-:W-:Y:S01]  /*0b40*/  FMUL R22, R22, R19 ;  /* 0x0000001316167220 */ /* 0x000fe20000400000 */
[----:B-1----:R-:W-:Y:S01]  /*0b50*/  FMUL R31, R31, R18 ;  /* 0x000000121f1f7220 */ /* 0x002fe20000400000 */
[----:B------:R-:W-:Y:S01]  /*0b60*/  CS2R R18, SRZ ;  /* 0x0000000000127805 */ /* 0x000fe2000001ff00 */
[----:B0-----:R-:W-:Y:S01]  /*0b70*/  IMAD.WIDE R42, R5, 0x4, R16 ;  /* 0x00000004052a7825 */ /* 0x001fe200078e0210 */
[----:B------:R-:W-:-:S06]  /*0b80*/  CS2R R16, SRZ ;  /* 0x0000000000107805 */ /* 0x000fcc000001ff00 */
[----:B------:R-:W4:Y:S01]  /*0b90*/  @P0 LDG.E.EL.128 R16, desc[UR6][R42.64+-0x600] ;  /* 0xfffa00062a100981 */ /* 0x000f22000c2e1d00 */
[----:B------:R-:W-:Y:S01]  /*0ba0*/  FMUL R21, R44, R21 ;  /* 0x000000152c157220 */ /* 0x000fe20000400000 */
[----:B------:R-:W-:Y:S01]  /*0bb0*/  @!P6 FMUL R39, R39, 16777216 ;  /* 0x4b8000002727e820 */ /* 0x000fe20000400000 */
[----:B------:R-:W-:Y:S01]  /*0bc0*/  @!P6 FMUL R26, R26, 16777216 ;  /* 0x4b8000001a1ae820 */ /* 0x000fe20000400000 */
[----:B------:R-:W0:Y:S01]  /*0bd0*/  MUFU.RCP R25, R25 ;  /* 0x0000001900197308 */ /* 0x000e220000001000 */
[----:B------:R-:W-:Y:S01]  /*0be0*/  P2R R35, PR, RZ, 0x10 ;  /* 0x00000010ff237803 */ /* 0x000fe20000000000 */
[----:B0-----:R-:W-:Y:S01]  /*0bf0*/  FMUL R38, R25, R28 ;  /* 0x0000001c19267220 */ /* 0x001fe20000400000 */
[----:B------:R-:W-:-:S05]  /*0c00*/  P2R R30, PR, RZ, 0x20 ;  /* 0x00000020ff1e7803 */ /* 0x000fca0000000000 */
[----:B------:R-:W0:Y:S02]  /*0c10*/  MUFU.RCP R39, R39 ;  /* 0x0000002700277308 */ /* 0x000e240000001000 */
[----:B0-----:R-:W-:Y:S01]  /*0c20*/  FMUL R26, R39, R26 ;  /* 0x0000001a271a7220 */ /* 0x001fe20000400000 */
[----:B----4-:R-:W-:-:S05]  /*0c30*/  SEL R16, R16, RZ, P0 ;  /* 0x000000ff10107207 */ /* 0x010fca0000000000 */
[----:B------:R-:W-:-:S04]  /*0c40*/  FADD R16, R16, 9.9999997473787516356e-06 ;  /* 0x3727c5ac10107421 */ /* 0x000fc80000000000 */
[----:B------:R-:W0:Y:S01]  /*0c50*/  MUFU.SQRT R44, R16 ;  /* 0x00000010002c7308 */ /* 0x000e220000002000 */
[----:B------:R-:W-:-:S05]  /*0c60*/  SEL R17, R17, RZ, P0 ;  /* 0x000000ff11117207 */ /* 0x000fca0000000000 */
[----:B------:R-:W-:-:S04]  /*0c70*/  FADD R17, R17, 9.9999997473787516356e-06 ;  /* 0x3727c5ac11117421 */ /* 0x000fc80000000000 */
[----:B------:R-:W1:Y:S01]  /*0c80*/  MUFU.SQRT R41, R17 ;  /* 0x0000001100297308 */ /* 0x000e620000002000 */
[----:B------:R-:W-:Y:S02]  /*0c90*/  SEL R18, R18, RZ, P0 ;  /* 0x000000ff12127207 */ /* 0x000fe40000000000 */
[----:B0-----:R-:W-:-:S03]  /*0ca0*/  FSETP.GT.AND P6, PT, R44, 8.50705917302346158658e+37, PT ;  /* 0x7e8000002c00780b */ /* 0x001fc60003fc4000 */
[----:B------:R-:W-:Y:S02]  /*0cb0*/  FADD R42, R18, 9.9999997473787516356e-06 ;  /* 0x3727c5ac122a7421 */ /* 0x000fe40000000000 */
[----:B------:R-:W0:Y:S01]  /*0cc0*/  MUFU.RCP R16, R27 ;  /* 0x0000001b00107308 */ /* 0x000e220000001000 */
[----:B------:R-:W-:Y:S02]  /*0cd0*/  FSETP.GEU.AND P4, PT, R44, 1.175494350822287508e-38, PT ;  /* 0x008000002c00780b */ /* 0x000fe40003f8e000 */
[----:B------:R-:W-:-:S05]  /*0ce0*/  FSEL R40, R37, 1, P6 ;  /* 0x3f80000025287808 */ /* 0x000fca0003000000 */
[----:B------:R-:W4:Y:S01]  /*0cf0*/  MUFU.SQRT R18, R42 ;  /* 0x0000002a00127308 */ /* 0x000f220000002000 */
[----:B------:R-:W-:Y:S01]  /*0d00*/  @P6 FMUL R44, R44, 0.25 ;  /* 0x3e8000002c2c6820 */ /* 0x000fe20000400000 */
[----:B-1----:R-:W-:Y:S02]  /*0d10*/  FSETP.GT.AND P6, PT, R41, 8.50705917302346158658e+37, PT ;  /* 0x7e8000002900780b */ /* 0x002fe40003fc4000 */
[----:B------:R-:W-:Y:S01]  /*0d20*/  SEL R19, R19, RZ, P0 ;  /* 0x000000ff13137207 */ /* 0x000fe20000000000 */
[----:B0-----:R-:W-:Y:S01]  /*0d30*/  FMUL R25, R16, R29 ;  /* 0x0000001d10197220 */ /* 0x001fe20000400000 */
[----:B------:R-:W-:-:S03]  /*0d40*/  FSETP.GEU.AND P1, PT, R41, 1.175494350822287508e-38, PT ;  /* 0x008000002900780b */ /* 0x000fc60003f2e000 */
[----:B------:R-:W-:Y:S01]  /*0d50*/  FADD R16, R19, 9.9999997473787516356e-06 ;  /* 0x3727c5ac13107421 */ /* 0x000fe20000000000 */
[----:B------:R-:W-:-:S03]  /*0d60*/  FSEL R28, R37, 1, P6 ;  /* 0x3f800000251c7808 */ /* 0x000fc60003000000 */
[----:B------:R-:W0:Y:S02]  /*0d70*/  MUFU.SQRT R19, R16 ;  /* 0x0000001000137308 */ /* 0x000e240000002000 */
[----:B------:R-:W-:Y:S01]  /*0d80*/  @P6 FMUL R41, R41, 0.25 ;  /* 0x3e80000029296820 */ /* 0x000fe20000400000 */
[C---:B----4-:R-:W-:Y:S02]  /*0d90*/  FSETP.GT.AND P6, PT, R18.reuse, 8.50705917302346158658e+37, PT ;  /* 0x7e8000001200780b */ /* 0x050fe40003fc4000 */
[----:B------:R-:W-:Y:S01]  /*0da0*/  FSETP.GEU.AND P2, PT, R18, 1.175494350822287508e-38, PT ;  /* 0x008000001200780b */ /* 0x000fe20003f4e000 */
[----:B------:R-:W-:Y:S01]  /*0db0*/  @!P1 FMUL R41, R41, 16777216 ;  /* 0x4b80000029299820 */ /* 0x000fe20000400000 */
[----:B------:R-:W-:-:S09]  /*0dc0*/  FSEL R29, R37, 1, P6 ;  /* 0x3f800000251d7808 */ /* 0x000fd20003000000 */
[----:B------:R-:W-:Y:S01]  /*0dd0*/  @P6 FMUL R18, R18, 0.25 ;  /* 0x3e80000012126820 */ /* 0x000fe20000400000 */
[----:B0-----:R-:W-:-:S03]  /*0de0*/  FSETP.GT.AND P5, PT, R19, 8.50705917302346158658e+37, PT ;  /* 0x7e8000001300780b */ /* 0x001fc60003fa4000 */
[----:B------:R-:W-:Y:S01]  /*0df0*/  @!P2 FMUL R18, R18, 16777216 ;  /* 0x4b8000001212a820 */ /* 0x000fe20000400000 */
[----:B------:R-:W-:Y:S02]  /*0e00*/  FSETP.GEU.AND P6, PT, R19, 1.175494350822287508e-38, PT ;  /* 0x008000001300780b */ /* 0x000fe40003fce000 */
[----:B---3--:R-:W-:Y:S02]  /*0e10*/  SEL R16, R11, RZ, P0 ;  /* 0x000000ff0b107207 */ /* 0x008fe40000000000 */
[----:B--2---:R-:W-:Y:S01]  /*0e20*/  SEL R15, R15, RZ, P0 ;  /* 0x000000ff0f0f7207 */ /* 0x004fe20000000000 */
[----:B------:R-:W0:Y:S01]  /*0e30*/  MUFU.RCP R45, R41 ;  /* 0x00000029002d7308 */ /* 0x000e220000001000 */
[----:B------:R-:W-:Y:S02]  /*0e40*/  SEL R42, R9, RZ, P0 ;  /* 0x000000ff092a7207 */ /* 0x000fe40000000000 */
[----:B------:R-:W-:Y:S01]  /*0e50*/  SEL R13, R13, RZ, P0 ;  /* 0x000000ff0d0d7207 */ /* 0x000fe20000000000 */
[----:B------:R-:W-:-:S02]  /*0e60*/  FADD R27, R15, -R16 ;  /* 0x800000100f1b7221 */ /* 0x000fc40000000000 */
[----:B------:R-:W1:Y:S02]  /*0e70*/  LDC.64 R16, c[0x0][0x298] ;  /* 0x0000a600ff107b82 */ /* 0x000e640000000a00 */
[----:B------:R-:W2:Y:S01]  /*0e80*/  MUFU.RCP R18, R18 ;  /* 0x0000001200127308 */ /* 0x000ea20000001000 */
[----:B------:R-:W-:Y:S01]  /*0e90*/  @P5 FMUL R19, R19, 0.25 ;  /* 0x3e80000013135820 */ /* 0x000fe20000400000 */
[----:B------:R-:W-:Y:S01]  /*0ea0*/  @!P4 FMUL R44, R44, 16777216 ;  /* 0x4b8000002c2cc820 */ /* 0x000fe20000400000 */
[----:B------:R-:W-:Y:S01]  /*0eb0*/  SEL R43, R12, RZ, P0 ;  /* 0x000000ff0c2b7207 */ /* 0x000fe20000000000 */
[----:B------:R-:W-:Y:S01]  /*0ec0*/  FADD R42, R13, -R42 ;  /* 0x8000002a0d2a7221 */ /* 0x000fe20000000000 */
[----:B------:R-:W-:Y:S01]  /*0ed0*/  @!P1 FMUL R28, R28, 16777216 ;  /* 0x4b8000001c1c9820 */ /* 0x000fe20000400000 */
[----:B------:R-:W3:Y:S01]  /*0ee0*/  LDC.64 R12, c[0x0][0x290] ;  /* 0x0000a400ff0c7b82 */ /* 0x000ee20000000a00 */
[----:B------:R-:W-:Y:S01]  /*0ef0*/  @!P6 FMUL R19, R19, 16777216 ;  /* 0x4b8000001313e820 */ /* 0x000fe20000400000 */
[----:B------:R-:W4:Y:S01]  /*0f00*/  MUFU.RCP R11, R44 ;  /* 0x0000002c000b7308 */ /* 0x000f220000001000 */
[----:B------:R-:W-:Y:S01]  /*0f10*/  @!P2 FMUL R29, R29, 16777216 ;  /* 0x4b8000001d1da820 */ /* 0x000fe20000400000 */
[----:B------:R-:W-:Y:S01]  /*0f20*/  FSEL R37, R37, 1, P5 ;  /* 0x3f80000025257808 */ /* 0x000fe20002800000 */
[----:B0-----:R-:W-:Y:S01]  /*0f30*/  FMUL R45, R45, R28 ;  /* 0x0000001c2d2d7220 */ /* 0x001fe20000400000 */
[----:B------:R-:W-:Y:S01]  /*0f40*/  ISETP.GT.AND P1, PT, R5, 0x1bf, PT ;  /* 0x000001bf0500780c */ /* 0x000fe20003f24270 */
[----:B--2---:R-:W-:-:S03]  /*0f50*/  FMUL R28, R18, R29 ;  /* 0x0000001d121c7220 */ /* 0x004fc60000400000 */
[----:B------:R0:W2:Y:S01]  /*0f60*/  MUFU.RCP R44, R19 ;  /* 0x00000013002c7308 */ /* 0x0000a20000001000 */
[----:B------:R-:W-:Y:S01]  /*0f70*/  @!P6 FMUL R37, R37, 16777216 ;  /* 0x4b8000002525e820 */ /* 0x000fe20000400000 */
[----:B------:R-:W-:Y:S01]  /*0f80*/  ISETP.LT.AND P6, PT, R0, 0x19, P1 ;  /* 0x000000190000780c */ /* 0x000fe20000fc1270 */
[----:B------:R-:W-:Y:S01]  /*0f90*/  @!P4 FMUL R40, R40, 16777216 ;  /* 0x4b8000002828c820 */ /* 0x000fe20000400000 */
[----:B------:R-:W-:Y:S01]  /*0fa0*/  SEL R8, R8, RZ, P0 ;  /* 0x000000ff08087207 */ /* 0x000fe20000000000 */
[----:B0-----:R-:W0:Y:S01]  /*0fb0*/  LDC.64 R18, c[0x0][0x2a0] ;  /* 0x0000a800ff127b82 */ /* 0x001e220000000a00 */
[----:B------:R-:W-:Y:S02]  /*0fc0*/  SEL R9, R10, RZ, P0 ;  /* 0x000000ff0a097207 */ /* 0x000fe40000000000 */
[----:B------:R-:W-:Y:S01]  /*0fd0*/  SEL R14, R14, RZ, P0 ;  /* 0x000000ff0e0e7207 */ /* 0x000fe20000000000 */
[----:B------:R-:W-:Y:S01]  /*0fe0*/  FADD R43, R43, -R8 ;  /* 0x800000082b2b7221 */ /* 0x000fe20000000000 */
[----:B----4-:R-:W-:Y:S01]  /*0ff0*/  FMUL R40, R11, R40 ;  /* 0x000000280b287220 */ /* 0x010fe20000400000 */
[----:B------:R-:W-:-:S02]  /*1000*/  CS2R R10, SRZ ;  /* 0x00000000000a7805 */ /* 0x000fc4000001ff00 */
[----:B------:R-:W-:Y:S01]  /*1010*/  FADD R39, R14, -R9 ;  /* 0x800000090e277221 */ /* 0x000fe20000000000 */
[----:B------:R-:W-:Y:S01]  /*1020*/  CS2R R8, SRZ ;  /* 0x0000000000087805 */ /* 0x000fe2000001ff00 */
[----:B-1----:R-:W-:-:S04]  /*1030*/  IMAD.WIDE R16, R5, 0x4, R16 ;  /* 0x0000000405107825 */ /* 0x002fc800078e0210 */
[----:B------:R-:W-:Y:S01]  /*1040*/  VIADD R15, R24, 0xfffffe40 ;  /* 0xfffffe40180f7836 */ /* 0x000fe20000000000 */
[----:B------:R3:W4:Y:S01]  /*1050*/  @P6 LDG.E.EL.128 R8, desc[UR6][R16.64+-0x700] ;  /* 0xfff9000610086981 */ /* 0x000722000c2e1d00 */
[----:B--2---:R-:W-:Y:S01]  /*1060*/  FMUL R44, R44, R37 ;  /* 0x000000252c2c7220 */ /* 0x004fe20000400000 */
[----:B------:R-:W-:Y:S01]  /*1070*/  FMUL R29, R45, R42 ;  /* 0x0000002a2d1d7220 */ /* 0x000fe20000400000 */
[----:B---3--:R-:W-:Y:S01]  /*1080*/  IMAD.WIDE R16, R15, 0x4, R12 ;  /* 0x000000040f107825 */ /* 0x008fe200078e020c */
[----:B------:R-:W-:Y:S02]  /*1090*/  CS2R R12, SRZ ;  /* 0x00000000000c7805 */ /* 0x000fe4000001ff00 */
[----:B------:R-:W-:Y:S01]  /*10a0*/  CS2R R14, SRZ ;  /* 0x00000000000e7805 */ /* 0x000fe2000001ff00 */
[----:B------:R-:W-:Y:S01]  /*10b0*/  FMUL R27, R44, R27 ;  /* 0x0000001b2c1b7220 */ /* 0x000fe20000400000 */
[----:B0-----:R-:W-:Y:S01]  /*10c0*/  IMAD.WIDE R44, R5, 0x4, R18 ;  /* 0x00000004052c7825 */ /* 0x001fe200078e0212 */
[----:B------:R-:W-:-:S03]  /*10d0*/  CS2R R18, SRZ ;  /* 0x0000000000127805 */ /* 0x000fc6000001ff00 */
[----:B------:R0:W2:Y:S02]  /*10e0*/  @P6 LDG.E.EL.128 R12, desc[UR6][R16.64] ;  /* 0x00000006100c6981 */ /* 0x0000a4000c2e1d00 */
[----:B0-----:R-:W-:-:S06]  /*10f0*/  CS2R R16, SRZ ;  /* 0x0000000000107805 */ /* 0x001fcc000001ff00 */
[----:B------:R-:W3:Y:S01]  /*1100*/  @P6 LDG.E.EL.128 R16, desc[UR6][R44.64+-0x700] ;  /* 0xfff900062c106981 */ /* 0x000ee2000c2e1d00 */
[----:B------:R-:W-:Y:S01]  /*1110*/  FMUL R24, R40, R43 ;  /* 0x0000002b28187220 */ /* 0x000fe20000400000 */
[----:B------:R-:W-:Y:S02]  /*1120*/  IMAD.MOV.U32 R43, RZ, RZ, 0x3e800000 ;  /* 0x3e800000ff2b7424 */ /* 0x000fe400078e00ff */
[----:B------:R-:W-:Y:S01]  /*1130*/  FMUL R28, R28, R39 ;  /* 0x000000271c1c7220 */ /* 0x000fe20000400000 */
[----:B------:R-:W-:Y:S02]  /*1140*/  P2R R36, PR, RZ, 0x8 ;  /* 0x00000008ff247803 */ /* 0x000fe40000000000 */
[----:B----4-:R-:W-:Y:S02]  /*1150*/  SEL R37, R8, RZ, P6 ;  /* 0x000000ff08257207 */ /* 0x010fe40003000000 */
[----:B---3--:R-:W-:-:S05]  /*1160*/  SEL R16, R16, RZ, P6 ;  /* 0x000000ff10107207 */ /* 0x008fca0003000000 */
[----:B------:R-:W-:-:S04]  /*1170*/  FADD R16, R16, 9.9999997473787516356e-06 ;  /* 0x3727c5ac10107421 */ /* 0x000fc80000000000 */
[----:B------:R-:W0:Y:S01]  /*1180*/  MUFU.SQRT R41, R16 ;  /* 0x0000001000297308 */ /* 0x000e220000002000 */
[----:B------:R-:W-:-:S05]  /*1190*/  SEL R17, R17, RZ, P6 ;  /* 0x000000ff11117207 */ /* 0x000fca0003000000 */
[----:B------:R-:W-:Y:S01]  /*11a0*/  FADD R17, R17, 9.9999997473787516356e-06 ;  /* 0x3727c5ac11117421 */ /* 0x000fe20000000000 */
[----:B------:R-:W-:-:S03]  /*11b0*/  SEL R18, R18, RZ, P6 ;  /* 0x000000ff12127207 */ /* 0x000fc60003000000 */
[----:B------:R-:W1:Y:S01]  /*11c0*/  MUFU.SQRT R42, R17 ;  /* 0x00000011002a7308 */ /* 0x000e620000002000 */
[----:B--2---:R-:W-:Y:S02]  /*11d0*/  SEL R12, R12, RZ, P6 ;  /* 0x000000ff0c0c7207 */ /* 0x004fe40003000000 */
[----:B0-----:R-:W-:Y:S01]  /*11e0*/  FSETP.GT.AND P1, PT, R41, 8.50705917302346158658e+37, PT ;  /* 0x7e8000002900780b */ /* 0x001fe20003f24000 */
[----:B------:R-:W-:Y:S01]  /*11f0*/  FADD R18, R18, 9.9999997473787516356e-06 ;  /* 0x3727c5ac12127421 */ /* 0x000fe20000000000 */
[----:B------:R-:W-:Y:S01]  /*1200*/  SEL R19, R19, RZ, P6 ;  /* 0x000000ff13137207 */ /* 0x000fe20003000000 */
[----:B------:R-:W-:Y:S02]  /*1210*/  FADD R16, R12, -R37 ;  /* 0x800000250c107221 */ /* 0x000fe40000000000 */
[----:B------:R-:W0:Y:S02]  /*1220*/  MUFU.SQRT R37, R18 ;  /* 0x0000001200257308 */ /* 0x000e240000002000 */
[----:B------:R-:W-:Y:S01]  /*1230*/  FADD R19, R19, 9.9999997473787516356e-06 ;  /* 0x3727c5ac13137421 */ /* 0x000fe20000000000 */
[----:B------:R-:W-:-:S02]  /*1240*/  FSETP.GEU.AND P5, PT, R41, 1.175494350822287508e-38, PT ;  /* 0x008000002900780b */ /* 0x000fc40003fae000 */
[----:B------:R-:W-:-:S03]  /*1250*/  FSEL R39, R43, 1, P1 ;  /* 0x3f8000002b277808 */ /* 0x000fc60000800000 */
[----:B------:R-:W-:Y:S01]  /*1260*/  @P1 FMUL R41, R41, 0.25 ;  /* 0x3e80000029291820 */ /* 0x000fe20000400000 */
[C---:B-1----:R-:W-:Y:S01]  /*1270*/  FSETP.GT.AND P1, PT, R42.reuse, 8.50705917302346158658e+37, PT ;  /* 0x7e8000002a00780b */ /* 0x042fe20003f24000 */
[----:B------:R-:W1:Y:S01]  /*1280*/  MUFU.SQRT R40, R19 ;  /* 0x0000001300287308 */ /* 0x000e620000002000 */
[----:B------:R-:W-:Y:S02]  /*1290*/  FSETP.GEU.AND P4, PT, R42, 1.175494350822287508e-38, PT ;  /* 0x008000002a00780b */ /* 0x000fe40003f8e000 */
[----:B0-----:R-:W-:Y:S02]  /*12a0*/  FSETP.GT.AND P2, PT, R37, 8.50705917302346158658e+37, PT ;  /* 0x7e8000002500780b */ /* 0x001fe40003f44000 */
[----:B------:R-:W-:Y:S02]  /*12b0*/  FSEL R8, R43, 1, P1 ;  /* 0x3f8000002b087808 */ /* 0x000fe40000800000 */
[----:B------:R-:W-:-:S05]  /*12c0*/  SEL R12, R9, RZ, P6 ;  /* 0x000000ff090c7207 */ /* 0x000fca0003000000 */
[----:B------:R-:W-:Y:S01]  /*12d0*/  @P1 FMUL R42, R42, 0.25 ;  /* 0x3e8000002a2a1820 */ /* 0x000fe20000400000 */
[----:B------:R-:W-:Y:S02]  /*12e0*/  FSETP.GEU.AND P1, PT, R37, 1.175494350822287508e-38, PT ;  /* 0x008000002500780b */ /* 0x000fe40003f2e000 */
[----:B-1----:R-:W-:Y:S02]  /*12f0*/  FSETP.GT.AND P3, PT, R40, 8.50705917302346158658e+37, PT ;  /* 0x7e8000002800780b */ /* 0x002fe40003f64000 */
[----:B------:R-:W-:Y:S01]  /*1300*/  SEL R13, R13, RZ, P6 ;  /* 0x000000ff0d0d7207 */ /* 0x000fe20003000000 */
[----:B------:R-:W-:-:S04]  /*1310*/  @P2 FMUL R37, R37, 0.25 ;  /* 0x3e80000025252820 */ /* 0x000fc80000400000 */
[----:B------:R-:W-:Y:S01]  /*1320*/  FADD R17, R13, -R12 ;  /* 0x8000000c0d117221 */ /* 0x000fe20000000000 */
[----:B------:R-:W-:Y:S02]  /*1330*/  FSEL R12, R43, 1, P2 ;  /* 0x3f8000002b0c7808 */ /* 0x000fe40001000000 */
[----:B------:R-:W-:Y:S02]  /*1340*/  FSETP.GEU.AND P2, PT, R40, 1.175494350822287508e-38, PT ;  /* 0x008000002800780b */ /* 0x000fe40003f4e000 */
[----:B------:R-:W-:Y:S02]  /*1350*/  SEL R13, R10, RZ, P6 ;  /* 0x000000ff0a0d7207 */ /* 0x000fe40003000000 */
[----:B------:R-:W-:Y:S02]  /*1360*/  SEL R10, R11, RZ, P6 ;  /* 0x000000ff0b0a7207 */ /* 0x000fe40003000000 */
[----:B------:R-:W-:Y:S02]  /*1370*/  SEL R14, R14, RZ, P6 ;  /* 0x000000ff0e0e7207 */ /* 0x000fe40003000000 */
[----:B------:R-:W-:Y:S01]  /*1380*/  SEL R15, R15, RZ, P6 ;  /* 0x000000ff0f0f7207 */ /* 0x000fe20003000000 */
[----:B------:R-:W-:Y:S01]  /*1390*/  @!P1 FMUL R37, R37, 16777216 ;  /* 0x4b80000025259820 */ /* 0x000fe20000400000 */
[----:B------:R-:W-:Y:S01]  /*13a0*/  @!P1 FMUL R12, R12, 16777216 ;  /* 0x4b8000000c0c9820 */ /* 0x000fe20000400000 */
[----:B------:R-:W-:Y:S01]  /*13b0*/  @P3 FMUL R40, R40, 0.25 ;  /* 0x3e80000028283820 */ /* 0x000fe20000400000 */
[----:B------:R-:W-:Y:S01]  /*13c0*/  FSEL R18, R43, 1, P3 ;  /* 0x3f8000002b127808 */ /* 0x000fe20001800000 */
[----:B------:R-:W-:Y:S01]  /*13d0*/  @!P5 FMUL R41, R41, 16777216 ;  /* 0x4b8000002929d820 */ /* 0x000fe20000400000 */
[----:B------:R-:W-:Y:S01]  /*13e0*/  @!P5 FMUL R39, R39, 16777216 ;  /* 0x4b8000002727d820 */ /* 0x000fe20000400000 */
[----:B------:R-:W-:Y:S01]  /*13f0*/  @!P4 FMUL R42, R42, 16777216 ;  /* 0x4b8000002a2ac820 */ /* 0x000fe20000400000 */
[----:B------:R-:W-:Y:S01]  /*1400*/  @!P4 FMUL R8, R8, 16777216 ;  /* 0x4b8000000808c820 */ /* 0x000fe20000400000 */
[----:B------:R-:W-:Y:S01]  /*1410*/  ISETP.NE.AND P1, PT, R3, RZ, PT ;  /* 0x000000ff0300720c */ /* 0x000fe20003f25270 */
[----:B------:R-:W-:Y:S01]  /*1420*/  FMUL R3, R31, R34 ;  /* 0x000000221f037220 */ /* 0x000fe20000400000 */
[----:B------:R-:W-:Y:S01]  /*1430*/  ISETP.NE.AND P3, PT, R36, RZ, PT ;  /* 0x000000ff2400720c */ /* 0x000fe20003f65270 */
[----:B------:R-:W-:Y:S01]  /*1440*/  FADD R36, R14, -R13 ;  /* 0x8000000d0e247221 */ /* 0x000fe20000000000 */
[----:B------:R-:W-:-:S02]  /*1450*/  ISETP.NE.AND P5, PT, R30, RZ, PT ;  /* 0x000000ff1e00720c */ /* 0x000fc40003fa5270 */
[----:B------:R-:W-:Y:S01]  /*1460*/  ISETP.NE.AND P4, PT, R35, RZ, PT ;  /* 0x000000ff2300720c */ /* 0x000fe20003f85270 */
[----:B------:R-:W0:Y:S01]  /*1470*/  LDC.64 R30, c[0x0][0x230] ;  /* 0x00008c00ff1e7b82 */ /* 0x000e220000000a00 */
[----:B------:R-:W-:Y:S01]  /*1480*/  FADD R35, R15, -R10 ;  /* 0x8000000a0f237221 */ /* 0x000fe20000000000 */
[----:B------:R-:W-:-:S06]  /*1490*/  @!P2 FMUL R40, R40, 16777216 ;  /* 0x4b8000002828a820 */ /* 0x000fcc0000400000 */
[----:B------:R-:W1:Y:S01]  /*14a0*/  LDC.64 R14, c[0x0][0x238] ;  /* 0x00008e00ff0e7b82 */ /* 0x000e620000000a00 */
[----:B------:R-:W2:Y:S08]  /*14b0*/  MUFU.RCP R9, R42 ;  /* 0x0000002a00097308 */ /* 0x000eb00000001000 */
[----:B------:R-:W3:Y:S08]  /*14c0*/  MUFU.RCP R19, R37 ;  /* 0x0000002500137308 */ /* 0x000ef00000001000 */
[----:B------:R-:W4:Y:S01]  /*14d0*/  MUFU.RCP R13, R40 ;  /* 0x00000028000d7308 */ /* 0x000f220000001000 */
[----:B------:R-:W-:Y:S01]  /*14e0*/  @!P2 FMUL R18, R18, 16777216 ;  /* 0x4b8000001212a820 */ /* 0x000fe20000400000 */
[----:B--2---:R-:W-:Y:S01]  /*14f0*/  FMUL R34, R9, R8 ;  /* 0x0000000809227220 */ /* 0x004fe20000400000 */
[----:B0-----:R-:W-:Y:S01]  /*1500*/  IMAD.WIDE R44, R5, 0x4, R30 ;  /* 0x00000004052c7825 */ /* 0x001fe200078e021e */
[----:B------:R-:W-:-:S02]  /*1510*/  CS2R R8, SRZ ;  /* 0x0000000000087805 */ /* 0x000fc4000001ff00 */
[----:B------:R-:W-:Y:S01]  /*1520*/  CS2R R10, SRZ ;  /* 0x00000000000a7805 */ /* 0x000fe2000001ff00 */
[----:B---3--:R-:W-:Y:S01]  /*1530*/  FMUL R19, R19, R12 ;  /* 0x0000000c13137220 */ /* 0x008fe20000400000 */
[----:B-1----:R-:W-:Y:S01]  /*1540*/  IMAD.WIDE R30, R5, 0x4, R14 ;  /* 0x00000004051e7825 */ /* 0x002fe200078e020e */
[----:B------:R-:W-:-:S03]  /*1550*/  CS2R R14, SRZ ;  /* 0x00000000000e7805 */ /* 0x000fc6000001ff00 */
[----:B------:R-:W2:Y:S01]  /*1560*/  @P4 LDG.E.EL.128 R8, desc[UR6][R44.64] ;  /* 0x000000062c084981 */ /* 0x000ea2000c2e1d00 */
[----:B----4-:R-:W-:Y:S01]  /*1570*/  FMUL R18, R13, R18 ;  /* 0x000000120d127220 */ /* 0x010fe20000400000 */
[----:B------:R-:W-:-:S06]  /*1580*/  CS2R R12, SRZ ;  /* 0x00000000000c7805 */ /* 0x000fcc000001ff00 */
[----:B------:R-:W3:Y:S01]  /*1590*/  @P4 LDG.E.EL.128 R12, desc[UR6][R30.64] ;  /* 0x000000061e0c4981 */ /* 0x000ee2000c2e1d00 */
[----:B------:R-:W-:Y:S02]  /*15a0*/  ISETP.NE.AND P2, PT, R4, RZ, PT ;  /* 0x000000ff0400720c */ /* 0x000fe40003f45270 */
[----:B------:R-:W0:Y:S01]  /*15b0*/  MUFU.RCP R4, R41 ;  /* 0x0000002900047308 */ /* 0x000e220000001000 */
[----:B------:R-:W-:Y:S01]  /*15c0*/  FMUL R38, R38, R33 ;  /* 0x0000002126267220 */ /* 0x000fe20000400000 */
[----:B------:R-:W-:Y:S01]  /*15d0*/  FMUL R7, R26, R7 ;  /* 0x000000071a077220 */ /* 0x000fe20000400000 */
[----:B------:R-:W-:Y:S01]  /*15e0*/  FMUL R37, R25, R32 ;  /* 0x0000002019257220 */ /* 0x000fe20000400000 */
[----:B0-----:R-:W-:Y:S01]  /*15f0*/  FMUL R33, R4, R39 ;  /* 0x0000002704217220 */ /* 0x001fe20000400000 */
[----:B--2---:R-:W-:Y:S02]  /*1600*/  SEL R4, R10, RZ, P4 ;  /* 0x000000ff0a047207 */ /* 0x004fe40002000000 */
[----:B------:R-:W-:-:S02]  /*1610*/  SEL R10, R11, RZ, P4 ;  /* 0x000000ff0b0a7207 */ /* 0x000fc40002000000 */
[----:B---3--:R-:W-:Y:S02]  /*1620*/  SEL R15, R15, RZ, P4 ;  /* 0x000000ff0f0f7207 */ /* 0x008fe40002000000 */
[----:B------:R-:W-:Y:S02]  /*1630*/  SEL R11, R12, RZ, P4 ;  /* 0x000000ff0c0b7207 */ /* 0x000fe40002000000 */
[----:B------:R-:W-:Y:S01]  /*1640*/  SEL R40, R13, RZ, P4 ;  /* 0x000000ff0d287207 */ /* 0x000fe20002000000 */
[----:B------:R-:W-:Y:S01]  /*1650*/  FFMA R25, R10, R7, R15 ;  /* 0x000000070a197223 */ /* 0x000fe2000000000f */
[----:B------:R-:W-:Y:S01]  /*1660*/  SEL R39, R14, RZ, P4 ;  /* 0x000000ff0e277207 */ /* 0x000fe20002000000 */
[----:B------:R-:W0:Y:S08]  /*1670*/  LDC.64 R12, c[0x0][0x258] ;  /* 0x00009600ff0c7b82 */ /* 0x000e300000000a00 */
[----:B------:R-:W1:Y:S01]  /*1680*/  LDC.64 R14, c[0x0][0x260] ;  /* 0x00009800ff0e7b82 */ /* 0x000e620000000a00 */
[----:B------:R-:W-:-:S02]  /*1690*/  SEL R9, R9, RZ, P4 ;  /* 0x000000ff09097207 */ /* 0x000fc40002000000 */
[----:B------:R-:W-:Y:S01]  /*16a0*/  SEL R8, R8, RZ, P4 ;  /* 0x000000ff08087207 */ /* 0x000fe20002000000 */
[----:B------:R-:W-:Y:S02]  /*16b0*/  FFMA R4, R4, R37, R39 ;  /* 0x0000002504047223 */ /* 0x000fe40000000027 */
[----:B------:R-:W-:Y:S02]  /*16c0*/  FFMA R7, R9, R38, R40 ;  /* 0x0000002609077223 */ /* 0x000fe40000000028 */
[----:B------:R-:W-:Y:S01]  /*16d0*/  FFMA R3, R8, R3, R11 ;  /* 0x0000000308037223 */ /* 0x000fe2000000000b */
[----:B------:R-:W-:Y:S02]  /*16e0*/  CS2R R8, SRZ ;  /* 0x0000000000087805 */ /* 0x000fe4000001ff00 */
[----:B------:R-:W-:Y:S01]  /*16f0*/  CS2R R10, SRZ ;  /* 0x00000000000a7805 */ /* 0x000fe2000001ff00 */
[----:B0-----:R-:W-:Y:S01]  /*1700*/  IMAD.WIDE R40, R5, 0x4, R12 ;  /* 0x0000000405287825 */ /* 0x001fe200078e020c */
[----:B------:R-:W-:-:S04]  /*1710*/  CS2R R12, SRZ ;  /* 0x00000000000c7805 */ /* 0x000fc8000001ff00 */
[----:B------:R0:W2:Y:S01]  /*1720*/  @P5 LDG.E.EL.128 R8, desc[UR6][R40.64+-0x200] ;  /* 0xfffe000628085981 */ /* 0x0000a2000c2e1d00 */
[----:B-1----:R-:W-:Y:S01]  /*1730*/  IMAD.WIDE R38, R5, 0x4, R14 ;  /* 0x0000000405267825 */ /* 0x002fe200078e020e */
[----:B------:R-:W-:-:S06]  /*1740*/  CS2R R14, SRZ ;  /* 0x00000000000e7805 */ /* 0x000fcc000001ff00 */
[----:B------:R-:W3:Y:S01]  /*1750*/  @P5 LDG.E.EL.128 R12, desc[UR6][R38.64+-0x200] ;  /* 0xfffe0006260c5981 */ /* 0x000ee2000c2e1d00 */
[----:B0-----:R-:W0:Y:S02]  /*1760*/  LDC.64 R40, c[0x0][0x288] ;  /* 0x0000a200ff287b82 */ /* 0x001e240000000a00 */
[----:B0-----:R-:W-:Y:S01]  /*1770*/  IMAD.WIDE R40, R5, 0x4, R40 ;  /* 0x0000000405287825 */ /* 0x001fe200078e0228 */
[----:B--2---:R-:W-:Y:S02]  /*1780*/  SEL R8, R8, RZ, P5 ;  /* 0x000000ff08087207 */ /* 0x004fe40002800000 */
[----:B---3--:R-:W-:-:S05]  /*1790*/  SEL R31, R12, RZ, P5 ;  /* 0x000000ff0c1f7207 */ /* 0x008fca0002800000 */
[----:B------:R-:W-:Y:S02]  /*17a0*/  FFMA R26, R8, R23, R31 ;  /* 0x00000017081a7223 */ /* 0x000fe4000000001f */
[----:B------:R-:W0:Y:S01]  /*17b0*/  LDC.64 R30, c[0x0][0x280] ;  /* 0x0000a000ff1e7b82 */ /* 0x000e220000000a00 */
[----:B------:R-:W-:Y:S02]  /*17c0*/  SEL R11, R11, RZ, P5 ;  /* 0x000000ff0b0b7207 */ /* 0x000fe40002800000 */
[----:B------:R-:W-:Y:S02]  /*17d0*/  SEL R38, R15, RZ, P5 ;  /* 0x000000ff0f267207 */ /* 0x000fe40002800000 */
[----:B------:R-:W-:Y:S02]  /*17e0*/  SEL R32, R9, RZ, P5 ;  /* 0x000000ff09207207 */ /* 0x000fe40002800000 */
[----:B------:R-:W-:Y:S02]  /*17f0*/  CS2R R8, SRZ ;  /* 0x0000000000087805 */ /* 0x000fe4000001ff00 */
[----:B------:R-:W-:Y:S01]  /*1800*/  SEL R37, R10, RZ, P5 ;  /* 0x000000ff0a257207 */ /* 0x000fe20002800000 */
[----:B------:R-:W-:Y:S01]  /*1810*/  FFMA R38, R11, R22, R38 ;  /* 0x000000160b267223 */ /* 0x000fe20000000026 */
[----:B------:R-:W-:-:S02]  /*1820*/  CS2R R10, SRZ ;  /* 0x00000000000a7805 */ /* 0x000fc4000001ff00 */
[----:B------:R-:W-:Y:S01]  /*1830*/  SEL R13, R13, RZ, P5 ;  /* 0x000000ff0d0d7207 */ /* 0x000fe20002800000 */
[----:B------:R-:W1:Y:S01]  /*1840*/  LDC.64 R22, c[0x0][0x2b8] ;  /* 0x0000ae00ff167b82 */ /* 0x000e620000000a00 */
[----:B------:R-:W-:Y:S01]  /*1850*/  SEL R14, R14, RZ, P5 ;  /* 0x000000ff0e0e7207 */ /* 0x000fe20002800000 */
[----:B0-----:R-:W-:-:S05]  /*1860*/  IMAD.WIDE R30, R5, 0x4, R30 ;  /* 0x00000004051e7825 */ /* 0x001fca00078e021e */
[----:B------:R-:W2:Y:S01]  /*1870*/  @P0 LDG.E.EL.128 R8, desc[UR6][R30.64+-0x600] ;  /* 0xfffa00061e080981 */ /* 0x000ea2000c2e1d00 */
[----:B------:R-:W-:Y:S01]  /*1880*/  FFMA R32, R32, R21, R13 ;  /* 0x0000001520207223 */ /* 0x000fe2000000000d */
[----:B------:R-:W-:Y:S01]  /*1890*/  FFMA R37, R37, R20, R14 ;  /* 0x0000001425257223 */ /* 0x000fe2000000000e */
[----:B------:R-:W-:Y:S02]  /*18a0*/  CS2R R12, SRZ ;  /* 0x00000000000c7805 */ /* 0x000fe4000001ff00 */
[----:B------:R-:W-:-:S06]  /*18b0*/  CS2R R14, SRZ ;  /* 0x00000000000e7805 */ /* 0x000fcc000001ff00 */
[----:B------:R-:W3:Y:S01]  /*18c0*/  @P0 LDG.E.EL.128 R12, desc[UR6][R40.64+-0x600] ;  /* 0xfffa0006280c0981 */ /* 0x000ee2000c2e1d00 */
[----:B------:R-:W-:Y:S02]  /*18d0*/  ISETP.GE.AND P4, PT, R0, 0x19, PT ;  /* 0x000000190000780c */ /* 0x000fe40003f86270 */
[----:B--2---:R-:W-:Y:S02]  /*18e0*/  SEL R20, R11, RZ, P0 ;  /* 0x000000ff0b147207 */ /* 0x004fe40000000000 */
[----:B------:R-:W-:Y:S02]  /*18f0*/  SEL R39, R10, RZ, P0 ;  /* 0x000000ff0a277207 */ /* 0x000fe40000000000 */
[----:B------:R-:W0:Y:S01]  /*1900*/  LDC.64 R10, c[0x0][0x2c0] ;  /* 0x0000b000ff0a7b82 */ /* 0x000e220000000a00 */
[----:B---3--:R-:W-:Y:S02]  /*1910*/  SEL R14, R14, RZ, P0 ;  /* 0x000000ff0e0e7207 */ /* 0x008fe40000000000 */
[----:B------:R-:W-:-:S02]  /*1920*/  SEL R15, R15, RZ, P0 ;  /* 0x000000ff0f0f7207 */ /* 0x000fc40000000000 */
[----:B------:R-:W-:Y:S01]  /*1930*/  SEL R13, R13, RZ, P0 ;  /* 0x000000ff0d0d7207 */ /* 0x000fe20000000000 */
[----:B------:R-:W-:Y:S01]  /*1940*/  FFMA R39, R39, R28, R14 ;  /* 0x0000001c27277223 */ /* 0x000fe2000000000e */
[----:B------:R-:W-:Y:S01]  /*1950*/  SEL R14, R9, RZ, P0 ;  /* 0x000000ff090e7207 */ /* 0x000fe20000000000 */
[----:B------:R-:W-:Y:S01]  /*1960*/  FFMA R27, R20, R27, R15 ;  /* 0x0000001b141b7223 */ /* 0x000fe2000000000f */
[----:B------:R-:W-:-:S03]  /*1970*/  CS2R R20, SRZ ;  /* 0x0000000000147805 */ /* 0x000fc6000001ff00 */
[----:B------:R-:W-:Y:S01]  /*1980*/  FFMA R40, R14, R29, R13 ;  /* 0x0000001d0e287223 */ /* 0x000fe2000000000d */
[----:B-1----:R-:W-:Y:S01]  /*1990*/  IMAD.WIDE R14, R6, 0x4, R22 ;  /* 0x00000004060e7825 */ /* 0x002fe200078e0216 */
[----:B------:R-:W-:-:S03]  /*19a0*/  CS2R R22, SRZ ;  /* 0x0000000000167805 */ /* 0x000fc6000001ff00 */
[----:B0-----:R-:W-:-:S03]  /*19b0*/  IMAD.WIDE R28, R5, 0x4, R10 ;  /* 0x00000004051c7825 */ /* 0x001fc600078e020a */
[----:B------:R0:W2:Y:S01]  /*19c0*/  @!P4 LDG.E.EL.128 R20, desc[UR6][R14.64] ;  /* 0x000000060e14c981 */ /* 0x0000a2000c2e1d00 */
[----:B------:R-:W1:Y:S03]  /*19d0*/  LDC.64 R10, c[0x0][0x2a8] ;  /* 0x0000aa00ff0a7b82 */ /* 0x000e660000000a00 */
[----:B------:R-:W2:Y:S05]  /*19e0*/  LDG.E.EL.128 R28, desc[UR6][R28.64] ;  /* 0x000000061c1c7981 */ /* 0x000eaa000c2e1d00 */
[----:B0-----:R-:W0:Y:S01]  /*19f0*/  LDC.64 R14, c[0x0][0x2b0] ;  /* 0x0000ac00ff0e7b82 */ /* 0x001e220000000a00 */
[----:B------:R-:W-:-:S02]  /*1a00*/  SEL R9, R8, RZ, P0 ;  /* 0x000000ff08097207 */ /* 0x000fc40000000000 */
[----:B------:R-:W-:Y:S01]  /*1a10*/  SEL R12, R12, RZ, P0 ;  /* 0x000000ff0c0c7207 */ /* 0x000fe20000000000 */
[----:B------:R-:W-:Y:S01]  /*1a20*/  FMUL R35, R18, R35 ;  /* 0x0000002312237220 */ /* 0x000fe20000400000 */
[----:B------:R-:W-:-:S03]  /*1a30*/  FMUL R36, R19, R36 ;  /* 0x0000002413247220 */ /* 0x000fc60000400000 */
[----:B------:R-:W-:Y:S01]  /*1a40*/  FFMA R24, R9, R24, R12 ;  /* 0x0000001809187223 */ /* 0x000fe2000000000c */
[----:B------:R-:W-:Y:S02]  /*1a50*/  CS2R R8, SRZ ;  /* 0x0000000000087805 */ /* 0x000fe4000001ff00 */
[----:B------:R-:W-:Y:S01]  /*1a60*/  CS2R R12, SRZ ;  /* 0x00000000000c7805 */ /* 0x000fe2000001ff00 */
[----:B-1----:R-:W-:Y:S01]  /*1a70*/  IMAD.WIDE R18, R5, 0x4, R10 ;  /* 0x0000000405127825 */ /* 0x002fe200078e020a */
[----:B------:R-:W-:-:S06]  /*1a80*/  CS2R R10, SRZ ;  /* 0x00000000000a7805 */ /* 0x000fcc000001ff00 */
[----:B------:R1:W3:Y:S02]  /*1a90*/  @P6 LDG.E.EL.128 R8, desc[UR6][R18.64+-0x700] ;  /* 0xfff9000612086981 */ /* 0x0002e4000c2e1d00 */
[----:B-1----:R-:W1:Y:S01]  /*1aa0*/  LDC.64 R18, c[0x0][0x2c8] ;  /* 0x0000b200ff127b82 */ /* 0x002e620000000a00 */
[----:B--2---:R-:W-:Y:S01]  /*1ab0*/  FADD R20, -R28, R20 ;  /* 0x000000141c147221 */ /* 0x004fe20000000100 */
[----:B------:R-:W-:Y:S01]  /*1ac0*/  FADD R21, -R29, R21 ;  /* 0x000000151d157221 */ /* 0x000fe20000000100 */
[----:B0-----:R-:W-:Y:S01]  /*1ad0*/  IMAD.WIDE R28, R5, 0x4, R14 ;  /* 0x00000004051c7825 */ /* 0x001fe200078e020e */
[----:B------:R-:W-:-:S06]  /*1ae0*/  CS2R R14, SRZ ;  /* 0x00000000000e7805 */ /* 0x000fcc000001ff00 */
[----:B------:R-:W2:Y:S01]  /*1af0*/  @P6 LDG.E.EL.128 R12, desc[UR6][R28.64+-0x700] ;  /* 0xfff900061c0c6981 */ /* 0x000ea2000c2e1d00 */
[----:B------:R-:W-:Y:S01]  /*1b00*/  FMUL R34, R34, R17 ;  /* 0x0000001122227220 */ /* 0x000fe20000400000 */
[----:B------:R-:W-:Y:S01]  /*1b10*/  FMUL R16, R33, R16 ;  /* 0x0000001021107220 */ /* 0x000fe20000400000 */
[----:B-1----:R-:W-:-:S04]  /*1b20*/  IMAD.WIDE R18, R5, 0x4, R18 ;  /* 0x0000000405127825 */ /* 0x002fc800078e0212 */
[----:B------:R-:W-:Y:S01]  /*1b30*/  FADD R22, -R30, R22 ;  /* 0x000000161e167221 */ /* 0x000fe20000000100 */
[----:B---3--:R-:W-:Y:S02]  /*1b40*/  SEL R8, R8, RZ, P6 ;  /* 0x000000ff08087207 */ /* 0x008fe40003000000 */
[----:B------:R-:W-:Y:S02]  /*1b50*/  SEL R10, R10, RZ, P6 ;  /* 0x000000ff0a0a7207 */ /* 0x000fe40003000000 */
[----:B------:R-:W-:Y:S02]  /*1b60*/  SEL R11, R11, RZ, P6 ;  /* 0x000000ff0b0b7207 */ /* 0x000fe40003000000 */
[----:B--2---:R-:W-:-:S05]  /*1b70*/  SEL R17, R12, RZ, P6 ;  /* 0x000000ff0c117207 */ /* 0x004fca0003000000 */
[----:B------:R-:W-:Y:S02]  /*1b80*/  FFMA R30, R8, R16, R17 ;  /* 0x00000010081e7223 */ /* 0x000fe40000000011 */
[----:B------:R-:W2:Y:S01]  /*1b90*/  LDG.E.EL.128 R16, desc[UR6][R18.64] ;  /* 0x0000000612107981 */ /* 0x000ea2000c2e1d00 */
[----:B------:R-:W-:Y:S02]  /*1ba0*/  SEL R8, R9, RZ, P6 ;  /* 0x000000ff09087207 */ /* 0x000fe40003000000 */
[----:B------:R-:W-:Y:S02]  /*1bb0*/  SEL R13, R13, RZ, P6 ;  /* 0x000000ff0d0d7207 */ /* 0x000fe40003000000 */
[----:B------:R-:W-:-:S03]  /*1bc0*/  SEL R9, R14, RZ, P6 ;  /* 0x000000ff0e097207 */ /* 0x000fc60003000000 */
[----:B------:R-:W-:Y:S02]  /*1bd0*/  FFMA R34, R8, R34, R13 ;  /* 0x0000002208227223 */ /* 0x000fe4000000000d */
[----:B------:R-:W-:Y:S01]  /*1be0*/  FFMA R36, R10, R36, R9 ;  /* 0x000000240a247223 */ /* 0x000fe20000000009 */
[----:B------:R-:W0:Y:S08]  /*1bf0*/  LDC.64 R12, c[0x0][0x2d0] ;  /* 0x0000b400ff0c7b82 */ /* 0x000e300000000a00 */
[----:B------:R-:W1:Y:S01]  /*1c00*/  LDC.64 R8, c[0x0][0x2d8] ;  /* 0x0000b600ff087b82 */ /* 0x000e620000000a00 */
[----:B------:R-:W-:-:S05]  /*1c10*/  SEL R10, R15, RZ, P6 ;  /* 0x000000ff0f0a7207 */ /* 0x000fca0003000000 */
[----:B------:R-:W-:Y:S01]  /*1c20*/  FFMA R35, R11, R35, R10 ;  /* 0x000000230b237223 */ /* 0x000fe2000000000a */
[----:B0-----:R-:W-:-:S04]  /*1c30*/  IMAD.WIDE R10, R5, 0x4, R12 ;  /* 0x00000004050a7825 */ /* 0x001fc800078e020c */
[----:B-1----:R-:W-:Y:S02]  /*1c40*/  IMAD.WIDE R12, R5, 0x4, R8 ;  /* 0x00000004050c7825 */ /* 0x002fe400078e0208 */
[----:B------:R-:W3:Y:S04]  /*1c50*/  LDG.E.EL.128 R8, desc[UR6][R10.64] ;  /* 0x000000060a087981 */ /* 0x000ee8000c2e1d00 */
[----:B------:R-:W3:Y:S01]  /*1c60*/  LDG.E.EL.128 R12, desc[UR6][R12.64] ;  /* 0x000000060c0c7981 */ /* 0x000ee2000c2e1d00 */
[----:B------:R-:W-:Y:S02]  /*1c70*/  FSETP.GEU.AND P5, PT, R30, RZ, PT ;  /* 0x000000ff1e00720b */ /* 0x000fe40003fae000 */
[----:B------:R-:W-:Y:S02]  /*1c80*/  FSETP.GEU.AND P0, PT, R24, RZ, PT ;  /* 0x000000ff1800720b */ /* 0x000fe40003f0e000 */
[----:B------:R-:W-:-:S02]  /*1c90*/  FSEL R30, R30, RZ, P5 ;  /* 0x000000ff1e1e7208 */ /* 0x000fc40002800000 */
[----:B------:R-:W-:Y:S02]  /*1ca0*/  FSEL R24, R24, RZ, P0 ;  /* 0x000000ff18187208 */ /* 0x000fe40000000000 */
[----:B------:R-:W-:Y:S02]  /*1cb0*/  FSETP.GEU.AND P5, PT, R34, RZ, PT ;  /* 0x000000ff2200720b */ /* 0x000fe40003fae000 */
[----:B------:R-:W-:Y:S02]  /*1cc0*/  FSETP.GEU.AND P0, PT, R40, RZ, PT ;  /* 0x000000ff2800720b */ /* 0x000fe40003f0e000 */
[----:B------:R-:W-:Y:S02]  /*1cd0*/  FSEL R34, R34, RZ, P5 ;  /* 0x000000ff22227208 */ /* 0x000fe40002800000 */
[----:B------:R-:W-:Y:S02]  /*1ce0*/  FSEL R40, R40, RZ, P0 ;  /* 0x000000ff28287208 */ /* 0x000fe40000000000 */
[----:B------:R-:W-:-:S02]  /*1cf0*/  FSETP.GEU.AND P5, PT, R36, RZ, PT ;  /* 0x000000ff2400720b */ /* 0x000fc40003fae000 */
[C---:B------:R-:W-:Y:S02]  /*1d00*/  FSETP.GEU.AND P0, PT, R39.reuse, RZ, PT ;  /* 0x000000ff2700720b */ /* 0x040fe40003f0e000 */
[----:B------:R-:W-:Y:S02]  /*1d10*/  FSEL R36, R36, RZ, P5 ;  /* 0x000000ff24247208 */ /* 0x000fe40002800000 */
[----:B------:R-:W-:Y:S02]  /*1d20*/  FSEL R39, R39, RZ, P0 ;  /* 0x000000ff27277208 */ /* 0x000fe40000000000 */
[----:B------:R-:W-:Y:S02]  /*1d30*/  FSETP.GEU.AND P5, PT, R35, RZ, PT ;  /* 0x000000ff2300720b */ /* 0x000fe40003fae000 */
[----:B------:R-:W-:Y:S02]  /*1d40*/  FSETP.GEU.AND P0, PT, R27, RZ, PT ;  /* 0x000000ff1b00720b */ /* 0x000fe40003f0e000 */
[----:B------:R-:W-:-:S02]  /*1d50*/  ISETP.GT.AND P6, PT, R5, 0x1bf, PT ;  /* 0x000001bf0500780c */ /* 0x000fc40003fc4270 */
[----:B------:R-:W-:Y:S02]  /*1d60*/  FSEL R35, R35, RZ, P5 ;  /* 0x000000ff23237208 */ /* 0x000fe40002800000 */
[----:B------:R-:W-:Y:S02]  /*1d70*/  FSEL R27, R27, RZ, P0 ;  /* 0x000000ff1b1b7208 */ /* 0x000fe40000000000 */
[----:B------:R-:W-:Y:S02]  /*1d80*/  FSETP.GEU.AND P0, PT, R38, RZ, PT ;  /* 0x000000ff2600720b */ /* 0x000fe40003f0e000 */
[----:B------:R-:W-:Y:S02]  /*1d90*/  @P3 FSEL R27, R35, RZ, P6 ;  /* 0x000000ff231b3208 */ /* 0x000fe40003000000 */
[----:B------:R-:W-:Y:S02]  /*1da0*/  @P3 FSEL R24, R30, RZ, P6 ;  /* 0x000000ff1e183208 */ /* 0x000fe40003000000 */
[----:B------:R-:W-:-:S02]  /*1db0*/  @P3 FSEL R40, R34, RZ, P6 ;  /* 0x000000ff22283208 */ /* 0x000fc40003000000 */
[----:B------:R-:W-:Y:S02]  /*1dc0*/  @P3 FSEL R39, R36, RZ, P6 ;  /* 0x000000ff24273208 */ /* 0x000fe40003000000 */
[----:B------:R-:W-:Y:S02]  /*1dd0*/  @!P2 FSEL R27, R38, RZ, P0 ;  /* 0x000000ff261ba208 */ /* 0x000fe40000000000 */
[C---:B------:R-:W-:Y:S02]  /*1de0*/  FSETP.GEU.AND P3, PT, R37.reuse, RZ, PT ;  /* 0x000000ff2500720b */ /* 0x040fe40003f6e000 */
[----:B------:R-:W-:Y:S02]  /*1df0*/  FSETP.GEU.AND P0, PT, R32, RZ, PT ;  /* 0x000000ff2000720b */ /* 0x000fe40003f0e000 */
[----:B------:R-:W-:Y:S02]  /*1e00*/  FSETP.GEU.AND P5, PT, R26, RZ, PT ;  /* 0x000000ff1a00720b */ /* 0x000fe40003fae000 */
[----:B------:R-:W-:-:S02]  /*1e10*/  @!P2 FSEL R39, R37, RZ, P3 ;  /* 0x000000ff2527a208 */ /* 0x000fc40001800000 */
[----:B------:R-:W-:Y:S02]  /*1e20*/  @!P2 FSEL R40, R32, RZ, P0 ;  /* 0x000000ff2028a208 */ /* 0x000fe40000000000 */
[----:B------:R-:W-:Y:S02]  /*1e30*/  @!P2 FSEL R24, R26, RZ, P5 ;  /* 0x000000ff1a18a208 */ /* 0x000fe40002800000 */
[----:B------:R-:W-:-:S04]  /*1e40*/  FSETP.GEU.AND P2, PT, R3, RZ, PT ;  /* 0x000000ff0300720b */ /* 0x000fc80003f4e000 */
[----:B------:R-:W-:Y:S01]  /*1e50*/  @!P1 FSEL R24, R3, RZ, P2 ;  /* 0x000000ff03189208 */ /* 0x000fe20001000000 */
[----:B------:R-:W-:Y:S01]  /*1e60*/  IMAD.MOV.U32 R26, RZ, RZ, 0x3e800000 ;  /* 0x3e800000ff1a7424 */ /* 0x000fe200078e00ff */
[C---:B------:R-:W-:Y:S02]  /*1e70*/  FSETP.GEU.AND P5, PT, R4.reuse, RZ, PT ;  /* 0x000000ff0400720b */ /* 0x040fe40003fae000 */
[C---:B------:R-:W-:Y:S02]  /*1e80*/  FSETP.GEU.AND P3, PT, R7.reuse, RZ, PT ;  /* 0x000000ff0700720b */ /* 0x040fe40003f6e000 */
[----:B------:R-:W-:Y:S02]  /*1e90*/  @!P1 FSEL R39, R4, RZ, P5 ;  /* 0x000000ff04279208 */ /* 0x000fe40002800000 */
[----:B------:R-:W-:Y:S01]  /*1ea0*/  @!P1 FSEL R40, R7, RZ, P3 ;  /* 0x000000ff07289208 */ /* 0x000fe20001800000 */
[----:B------:R-:W0:Y:S01]  /*1eb0*/  S2R R3, SR_TID.X ;  /* 0x0000000000037919 */ /* 0x000e220000002100 */
[----:B------:R-:W1:Y:S01]  /*1ec0*/  S2UR UR5, SR_CgaCtaId ;  /* 0x00000000000579c3 */ /* 0x000e620000008800 */
[----:B------:R-:W-:Y:S01]  /*1ed0*/  FADD R23, -R31, R23 ;  /* 0x000000171f177221 */ /* 0x000fe20000000100 */
[----:B------:R-:W-:-:S02]  /*1ee0*/  UMOV UR4, 0x400 ;  /* 0x0000040000047882 */ /* 0x000fc40000000000 */
[----:B-1----:R-:W-:Y:S01]  /*1ef0*/  UPRMT UR4, UR5, 0x654, UR4 ;  /* 0x0000065405047896 */ /* 0x002fe20008000004 */
[----:B--2---:R-:W-:Y:S01]  /*1f00*/  FADD R17, R17, 9.9999997473787516356e-06 ;  /* 0x3727c5ac11117421 */ /* 0x004fe20000000000 */
[----:B------:R-:W-:Y:S01]  /*1f10*/  FADD R16, R16, 9.9999997473787516356e-06 ;  /* 0x3727c5ac10107421 */ /* 0x000fe20000000000 */
[----:B------:R-:W-:-:S04]  /*1f20*/  FADD R18, R18, 9.9999997473787516356e-06 ;  /* 0x3727c5ac12127421 */ /* 0x000fc80000000000 */
[----:B------:R-:W1:Y:S01]  /*1f30*/  MUFU.SQRT R17, R17 ;  /* 0x0000001100117308 */ /* 0x000e620000002000 */
[----:B------:R-:W-:-:S07]  /*1f40*/  FADD R19, R19, 9.9999997473787516356e-06 ;  /* 0x3727c5ac13137421 */ /* 0x000fce0000000000 */
[----:B------:R-:W2:Y:S08]  /*1f50*/  MUFU.SQRT R16, R16 ;  /* 0x0000001000107308 */ /* 0x000eb00000002000 */
[----:B------:R-:W4:Y:S01]  /*1f60*/  MUFU.SQRT R18, R18 ;  /* 0x0000001200127308 */ /* 0x000f220000002000 */
[----:B------:R-:W-:Y:S01]  /*1f70*/  BAR.SYNC.DEFER_BLOCKING 0x0 ;  /* 0x0000000000007b1d */ /* 0x000fe20000010000 */
[----:B-1----:R-:W-:-:S06]  /*1f80*/  FSETP.GT.AND P0, PT, R17, 8.50705917302346158658e+37, PT ;  /* 0x7e8000001100780b */ /* 0x002fcc0003f04000 */
[----:B------:R-:W1:Y:S01]  /*1f90*/  MUFU.SQRT R19, R19 ;  /* 0x0000001300137308 */ /* 0x000e620000002000 */
[----:B--2---:R-:W-:Y:S02]  /*1fa0*/  FSETP.GT.AND P6, PT, R16, 8.50705917302346158658e+37, PT ;  /* 0x7e8000001000780b */ /* 0x004fe40003fc4000 */
[----:B----4-:R-:W-:Y:S02]  /*1fb0*/  FSETP.GT.AND P2, PT, R18, 8.50705917302346158658e+37, PT ;  /* 0x7e8000001200780b */ /* 0x010fe40003f44000 */
[C---:B------:R-:W-:Y:S02]  /*1fc0*/  FSETP.GEU.AND P5, PT, R17.reuse, 1.175494350822287508e-38, PT ;  /* 0x008000001100780b */ /* 0x040fe40003fae000 */
[----:B------:R-:W-:Y:S01]  /*1fd0*/  @P0 FMUL R17, R17, 0.25 ;  /* 0x3e80000011110820 */ /* 0x000fe20000400000 */
[----:B------:R-:W-:Y:S02]  /*1fe0*/  FSEL R4, R26, 1, P0 ;  /* 0x3f8000001a047808 */ /* 0x000fe40000000000 */
[----:B------:R-:W-:-:S04]  /*1ff0*/  FSETP.GEU.AND P3, PT, R16, 1.175494350822287508e-38, PT ;  /* 0x008000001000780b */ /* 0x000fc80003f6e000 */
[----:B------:R-:W-:Y:S01]  /*2000*/  @P6 FMUL R16, R16, 0.25 ;  /* 0x3e80000010106820 */ /* 0x000fe20000400000 */
[C---:B-1----:R-:W-:Y:S02]  /*2010*/  FSETP.GT.AND P0, PT, R19.reuse, 8.50705917302346158658e+37, PT ;  /* 0x7e8000001300780b */ /* 0x042fe40003f04000 */
[----:B------:R-:W-:Y:S02]  /*2020*/  FSEL R5, R26, 1, P6 ;  /* 0x3f8000001a057808 */ /* 0x000fe40003000000 */
[C---:B------:R-:W-:Y:S01]  /*2030*/  FSETP.GEU.AND P6, PT, R18.reuse, 1.175494350822287508e-38, PT ;  /* 0x008000001200780b */ /* 0x040fe20003fce000 */
[----:B------:R-:W-:Y:S01]  /*2040*/  @P2 FMUL R18, R18, 0.25 ;  /* 0x3e80000012122820 */ /* 0x000fe20000400000 */
[----:B------:R-:W-:Y:S02]  /*2050*/  FSEL R7, R26, 1, P2 ;  /* 0x3f8000001a077808 */ /* 0x000fe40001000000 */
[----:B------:R-:W-:Y:S01]  /*2060*/  FSETP.GEU.AND P2, PT, R19, 1.175494350822287508e-38, PT ;  /* 0x008000001300780b */ /* 0x000fe20003f4e000 */
[----:B------:R-:W-:-:S04]  /*2070*/  @!P5 FMUL R17, R17, 16777216 ;  /* 0x4b8000001111d820 */ /* 0x000fc80000400000 */
[----:B------:R-:W-:Y:S01]  /*2080*/  @P0 FMUL R19, R19, 0.25 ;  /* 0x3e80000013130820 */ /* 0x000fe20000400000 */
[----:B------:R-:W-:-:S03]  /*2090*/  @!P3 FMUL R16, R16, 16777216 ;  /* 0x4b8000001010b820 */ /* 0x000fc60000400000 */
[----:B------:R-:W-:-:S04]  /*20a0*/  @!P6 FMUL R18, R18, 16777216 ;  /* 0x4b8000001212e820 */ /* 0x000fc80000400000 */
[----:B------:R-:W-:Y:S01]  /*20b0*/  @!P2 FMUL R19, R19, 16777216 ;  /* 0x4b8000001313a820 */ /* 0x000fe20000400000 */
[----:B------:R-:W-:Y:S01]  /*20c0*/  MUFU.RCP R16, R16 ;  /* 0x0000001000107308 */ /* 0x000fe20000001000 */
[----:B------:R-:W-:-:S07]  /*20d0*/  FSEL R26, R26, 1, P0 ;  /* 0x3f8000001a1a7808 */ /* 0x000fce0000000000 */
[----:B------:R-:W1:Y:S08]  /*20e0*/  MUFU.RCP R18, R18 ;  /* 0x0000001200127308 */ /* 0x000e700000001000 */
[----:B------:R-:W2:Y:S08]  /*20f0*/  MUFU.RCP R19, R19 ;  /* 0x0000001300137308 */ /* 0x000eb00000001000 */
[----:B------:R-:W4:Y:S01]  /*2100*/  MUFU.RCP R17, R17 ;  /* 0x0000001100117308 */ /* 0x000f220000001000 */
[----:B------:R-:W-:Y:S01]  /*2110*/  @!P2 FMUL R26, R26, 16777216 ;  /* 0x4b8000001a1aa820 */ /* 0x000fe20000400000 */
[----:B------:R-:W-:Y:S01]  /*2120*/  @!P6 FMUL R7, R7, 16777216 ;  /* 0x4b8000000707e820 */ /* 0x000fe20000400000 */
[----:B------:R-:W-:Y:S01]  /*2130*/  @!P3 FMUL R5, R5, 16777216 ;  /* 0x4b8000000505b820 */ /* 0x000fe20000400000 */
[----:B------:R-:W-:-:S02]  /*2140*/  @!P5 FMUL R4, R4, 16777216 ;  /* 0x4b8000000404d820 */ /* 0x000fc40000400000 */
[----:B-1----:R-:W-:Y:S01]  /*2150*/  FMUL R7, R18, R7 ;  /* 0x0000000712077220 */ /* 0x002fe20000400000 */
[----:B--2---:R-:W-:Y:S01]  /*2160*/  FMUL R26, R19, R26 ;  /* 0x0000001a131a7220 */ /* 0x004fe20000400000 */
[----:B------:R-:W-:Y:S01]  /*2170*/  FMUL R5, R16, R5 ;  /* 0x0000000510057220 */ /* 0x000fe20000400000 */
[----:B------:R-:W-:Y:S01]  /*2180*/  FSETP.GEU.AND P0, PT, R25, RZ, PT ;  /* 0x000000ff1900720b */ /* 0x000fe20003f0e000 */
[----:B------:R-:W-:Y:S01]  /*2190*/  FMUL R7, R7, R22 ;  /* 0x0000001607077220 */ /* 0x000fe20000400000 */
[----:B------:R-:W-:Y:S01]  /*21a0*/  FMUL R26, R26, R23 ;  /* 0x000000171a1a7220 */ /* 0x000fe20000400000 */
[----:B----4-:R-:W-:Y:S01]  /*21b0*/  FMUL R4, R17, R4 ;  /* 0x0000000411047220 */ /* 0x010fe20000400000 */
[----:B------:R-:W-:-:S03]  /*21c0*/  FMUL R5, R5, R20 ;  /* 0x0000001405057220 */ /* 0x000fc60000400000 */
[----:B------:R-:W-:Y:S01]  /*21d0*/  FMUL R4, R4, R21 ;  /* 0x0000001504047220 */ /* 0x000fe20000400000 */
[----:B---3--:R-:W-:Y:S01]  /*21e0*/  FFMA R26, R11, R26, R15 ;  /* 0x0000001a0b1a7223 */ /* 0x008fe2000000000f */
[----:B------:R-:W-:Y:S01]  /*21f0*/  FFMA R5, R8, R5, R12 ;  /* 0x0000000508057223 */ /* 0x000fe2000000000c */
[----:B------:R-:W-:Y:S01]  /*2200*/  FFMA R10, R10, R7, R14 ;  /* 0x000000070a0a7223 */ /* 0x000fe2000000000e */
[----:B------:R-:W-:Y:S01]  /*2210*/  FFMA R9, R9, R4, R13 ;  /* 0x0000000409097223 */ /* 0x000fe2000000000d */
[----:B------:R-:W-:Y:S01]  /*2220*/  @!P1 FSEL R27, R25, RZ, P0 ;  /* 0x000000ff191b9208 */ /* 0x000fe20000000000 */
[----:B0-----:R-:W-:Y:S01]  /*2230*/  IMAD.SHL.U32 R4, R3, 0x4, RZ ;  /* 0x0000000403047824 */ /* 0x001fe200078e00ff */
[C---:B------:R-:W-:Y:S01]  /*2240*/  FSETP.GEU.AND P0, PT, R24.reuse, -R5, PT ;  /* 0x800000051800720b */ /* 0x040fe20003f0e000 */
[----:B------:R-:W-:Y:S01]  /*2250*/  FADD R5, R24, R5 ;  /* 0x0000000518057221 */ /* 0x000fe20000000000 */
[C---:B------:R-:W-:Y:S01]  /*2260*/  FSETP.GEU.AND P3, PT, R27.reuse, -R26, PT ;  /* 0x8000001a1b00720b */ /* 0x040fe20003f6e000 */
[----:B------:R-:W-:Y:S01]  /*2270*/  FADD R26, R27, R26 ;  /* 0x0000001a1b1a7221 */ /* 0x000fe20000000000 */
[C---:B------:R-:W-:Y:S01]  /*2280*/  FSETP.GEU.AND P1, PT, R40.reuse, -R9, PT ;  /* 0x800000092800720b */ /* 0x040fe20003f2e000 */
[----:B------:R-:W-:Y:S01]  /*2290*/  FADD R40, R40, R9 ;  /* 0x0000000928287221 */ /* 0x000fe20000000000 */
[C---:B------:R-:W-:Y:S01]  /*22a0*/  FSETP.GEU.AND P2, PT, R39.reuse, -R10, PT ;  /* 0x8000000a2700720b */ /* 0x040fe20003f4e000 */
[----:B------:R-:W-:Y:S01]  /*22b0*/  FADD R10, R39, R10 ;  /* 0x0000000a270a7221 */ /* 0x000fe20000000000 */
[----:B------:R-:W-:-:S02]  /*22c0*/  LOP3.LUT R4, R4, 0x1fc, RZ, 0xc0, !PT ;  /* 0x000001fc04047812 */ /* 0x000fc400078ec0ff */
[----:B------:R-:W-:Y:S02]  /*22d0*/  FSEL R16, R5, RZ, P0 ;  /* 0x000000ff05107208 */ /* 0x000fe40000000000 */
[----:B------:R-:W-:Y:S02]  /*22e0*/  LEA R9, R4, UR4, 0x3 ;  /* 0x0000000404097c11 */ /* 0x000fe4000f8e18ff */
[----:B------:R-:W-:Y:S02]  /*22f0*/  FSEL R40, R40, RZ, P1 ;  /* 0x000000ff28287208 */ /* 0x000fe40000800000 */
[----:B------:R-:W-:Y:S02]  /*2300*/  FSEL R14, R10, RZ, P2 ;  /* 0x000000ff0a0e7208 */ /* 0x000fe40001000000 */
[----:B------:R-:W-:Y:S01]  /*2310*/  FSEL R26, R26, RZ, P3 ;  /* 0x000000ff1a1a7208 */ /* 0x000fe20001800000 */
[----:B------:R-:W-:Y:S04]  /*2320*/  STS [R9], R16 ;  /* 0x0000001009007388 */ /* 0x000fe80000000800 */
[----:B------:R-:W-:Y:S04]  /*2330*/  STS [R9+0x8], R40 ;  /* 0x0000082809007388 */ /* 0x000fe80000000800 */
[----:B------:R-:W-:Y:S04]  /*2340*/  STS [R9+0x10], R14 ;  /* 0x0000100e09007388 */ /* 0x000fe80000000800 */
[----:B------:R0:W-:Y:S01]  /*2350*/  STS [R9+0x18], R26 ;  /* 0x0000181a09007388 */ /* 0x0001e20000000800 */
[----:B------:R-:W-:-:S04]  /*2360*/  LOP3.LUT R7, R3, 0x7f, RZ, 0xc0, !PT ;  /* 0x0000007f03077812 */ /* 0x000fc800078ec0ff */
[C---:B------:R-:W-:Y:S02]  /*2370*/  LOP3.LUT R8, R7.reuse, 0x80, RZ, 0xfc, !PT ;  /* 0x0000008007087812 */ /* 0x040fe400078efcff */
[C---:B------:R-:W-:Y:S02]  /*2380*/  LOP3.LUT R5, R7.reuse, 0x100, RZ, 0xfc, !PT ;  /* 0x0000010007057812 */ /* 0x040fe400078efcff */
[C---:B------:R-:W-:Y:S02]  /*2390*/  LOP3.LUT R4, R7.reuse, 0x180, RZ, 0xfc, !PT ;  /* 0x0000018007047812 */ /* 0x040fe400078efcff */
[----:B------:R-:W-:Y:S01]  /*23a0*/  LEA R10, R7, UR4, 0x3 ;  /* 0x00000004070a7c11 */ /* 0x000fe2000f8e18ff */
[----:B------:R-:W-:Y:S01]  /*23b0*/  BAR.SYNC.DEFER_BLOCKING 0x0 ;  /* 0x0000000000007b1d */ /* 0x000fe20000010000 */
[----:B------:R-:W-:Y:S02]  /*23c0*/  LEA R8, R8, UR4, 0x3 ;  /* 0x0000000408087c11 */ /* 0x000fe4000f8e18ff */
[----:B------:R-:W-:-:S02]  /*23d0*/  LEA R12, R5, UR4, 0x3 ;  /* 0x00000004050c7c11 */ /* 0x000fc4000f8e18ff */
[----:B------:R-:W-:Y:S01]  /*23e0*/  LEA R13, R4, UR4, 0x3 ;  /* 0x00000004040d7c11 */ /* 0x000fe2000f8e18ff */
[----:B------:R-:W-:Y:S02]  /*23f0*/  ULDC.64 UR4, c[0x0][0x2e0] ;  /* 0x0000b80000047ab9 */ /* 0x000fe40000000a00 */
[----:B------:R-:W1:Y:S01]  /*2400*/  LDC.64 R4, c[0x0][0x210] ;  /* 0x00008400ff047b82 */ /* 0x000e620000000a00 */
[----:B------:R2:W3:Y:S04]  /*2410*/  LDS R17, [R10] ;  /* 0x000000000a117984 */ /* 0x0004e80000000800 */
[----:B------:R4:W5:Y:S04]  /*2420*/  LDS R19, [R8] ;  /* 0x0000000008137984 */ /* 0x0009680000000800 */
[----:B------:R-:W3:Y:S04]  /*2430*/  LDS R21, [R12] ;  /* 0x000000000c157984 */ /* 0x000ee80000000800 */
[----:B------:R0:W3:Y:S01]  /*2440*/  LDS R23, [R13] ;  /* 0x000000000d177984 */ /* 0x0000e20000000800 */
[----:B------:R-:W-:-:S02]  /*2450*/  FSETP.GTU.AND P0, PT, R16, RZ, PT ;  /* 0x000000ff1000720b */ /* 0x000fc40003f0c000 */
[----:B------:R-:W-:Y:S02]  /*2460*/  FSETP.GTU.AND P1, PT, R40, RZ, PT ;  /* 0x000000ff2800720b */ /* 0x000fe40003f2c000 */
[----:B------:R-:W-:Y:S02]  /*2470*/  FSETP.GTU.AND P3, PT, R26, RZ, PT ;  /* 0x000000ff1a00720b */ /* 0x000fe40003f6c000 */
[----:B------:R-:W-:Y:S02]  /*2480*/  FSETP.GTU.AND P2, PT, R14, RZ, PT ;  /* 0x000000ff0e00720b */ /* 0x000fe40003f4c000 */
[----:B------:R-:W-:Y:S02]  /*2490*/  LOP3.LUT R11, R2, 0x7f, R3, 0xf8, !PT ;  /* 0x0000007f020b7812 */ /* 0x000fe400078ef803 */
[----:B0-----:R-:W-:Y:S02]  /*24a0*/  LOP3.LUT R9, R2, 0x100, R7, 0xfe, !PT ;  /* 0x0000010002097812 */ /* 0x001fe400078efe07 */
[----:B------:R-:W-:-:S02]  /*24b0*/  LOP3.LUT R3, R2, 0x180, R7, 0xfe, !PT ;  /* 0x0000018002037812 */ /* 0x000fc400078efe07 */
[----:B------:R-:W-:Y:S02]  /*24c0*/  LOP3.LUT R7, R2, 0x80, R7, 0xfe, !PT ;  /* 0x0000008002077812 */ /* 0x000fe400078efe07 */
[----:B--2---:R-:W-:Y:S02]  /*24d0*/  SEL R10, RZ, 0x1, P3 ;  /* 0x00000001ff0a7807 */ /* 0x004fe40001800000 */
[----:B------:R-:W-:Y:S02]  /*24e0*/  SEL R15, RZ, 0x1, P2 ;  /* 0x00000001ff0f7807 */ /* 0x000fe40001000000 */
[----:B----4-:R-:W-:Y:S02]  /*24f0*/  SEL R8, RZ, 0x1, P1 ;  /* 0x00000001ff087807 */ /* 0x010fe40000800000 */
[----:B------:R-:W-:Y:S01]  /*2500*/  SEL R13, RZ, 0x1, P0 ;  /* 0x00000001ff0d7807 */ /* 0x000fe20000000000 */
[----:B------:R-:W-:Y:S01]  /*2510*/  IMAD R11, R11, 0x19, R0 ;  /* 0x000000190b0b7824 */ /* 0x000fe200078e0200 */
[----:B------:R-:W-:Y:S01]  /*2520*/  PRMT R10, R15, 0x3340, R10 ;  /* 0x000033400f0a7816 */ /* 0x000fe2000000000a */
[----:B------:R-:W-:Y:S01]  /*2530*/  IMAD R7, R7, 0x19, R0 ;  /* 0x0000001907077824 */ /* 0x000fe200078e0200 */
[----:B------:R-:W-:Y:S01]  /*2540*/  PRMT R25, R13, 0x3340, R8 ;  /* 0x000033400d197816 */ /* 0x000fe20000000008 */
[----:B------:R-:W-:-:S02]  /*2550*/  IMAD R13, R9, 0x19, R0 ;  /* 0x00000019090d7824 */ /* 0x000fc400078e0200 */
[----:B------:R-:W-:Y:S01]  /*2560*/  IMAD R15, R3, 0x19, R0 ;  /* 0x00000019030f7824 */ /* 0x000fe200078e0200 */
[----:B------:R-:W-:Y:S01]  /*2570*/  PRMT R25, R25, 0x5410, R10 ;  /* 0x0000541019197816 */ /* 0x000fe2000000000a */
[----:B-1----:R-:W-:Y:S01]  /*2580*/  IMAD.WIDE R2, R11, 0x4, R4 ;  /* 0x000000040b027825 */ /* 0x002fe200078e0204 */
[----:B------:R-:W-:-:S03]  /*2590*/  IADD3 R12, P0, R6, UR4, RZ ;  /* 0x00000004060c7c10 */ /* 0x000fc6000ff1e0ff */
[--C-:B------:R-:W-:Y:S01]  /*25a0*/  IMAD.WIDE R8, R7, 0x4, R4.reuse ;  /* 0x0000000407087825 */ /* 0x100fe200078e0204 */
[----:B---3--:R0:W-:Y:S03]  /*25b0*/  @!P4 STG.E desc[UR6][R2.64], R17 ;  /* 0x000000110200c986 */ /* 0x0081e6000c101906 */
[--C-:B------:R-:W-:Y:S01]  /*25c0*/  IMAD.WIDE R10, R13, 0x4, R4.reuse ;  /* 0x000000040d0a7825 */ /* 0x100fe200078e0204 */
[----:B-----5:R0:W-:Y:S03]  /*25d0*/  @!P4 STG.E desc[UR6][R8.64], R19 ;  /* 0x000000130800c986 */ /* 0x0201e6000c101906 */
[----:B------:R-:W-:Y:S01]  /*25e0*/  IMAD.WIDE R4, R15, 0x4, R4 ;  /* 0x000000040f047825 */ /* 0x000fe200078e0204 */
[----:B------:R0:W-:Y:S01]  /*25f0*/  @!P4 STG.E desc[UR6][R10.64], R21 ;  /* 0x000000150a00c986 */ /* 0x0001e2000c101906 */
[----:B------:R-:W-:-:S03]  /*2600*/  LEA.HI.X.SX32 R13, R6, UR5, 0x1, P0 ;  /* 0x00000005060d7c11 */ /* 0x000fc600080f0eff */
[----:B------:R0:W-:Y:S02]  /*2610*/  @!P4 STG.E desc[UR6][R4.64], R23 ;  /* 0x000000170400c986 */ /* 0x0001e4000c101906 */
[----:B0-----:R-:W-:Y:S05]  /*2620*/  @P4 EXIT ;  /* 0x000000000000494d */ /* 0x001fea0003800000 */
[----:B------:R-:W-:Y:S01]  /*2630*/  STG.E desc[UR6][R12.64], R25 ;  /* 0x000000190c007986 */ /* 0x000fe2000c101906 */
[----:B------:R-:W-:Y:S05]  /*2640*/  EXIT ;  /* 0x000000000000794d */ /* 0x000fea0003800000 */
.L_x_0:
[----:B------:R-:W-:-:S00]  /*2650*/  BRA `(.L_x_0) ;  /* 0xfffffffc00fc7947 */ /* 0x000fc0000383ffff */
[----:B------:R-:W-:-:S00]  /*2660*/  NOP ;  /* 0x0000000000007918 */ /* 0x000fc00000000000 */
        /* <DEDUP_REMOVED lines=9> */
.L_x_1:


//--------------------- .nv.global.init           --------------------------
	.section	.nv.global.init,"aw",@progbits
.nv.global.init:
	.type		_$_str,@object
	.size		_$_str,(_$_str_$_2 - _$_str)
_$_str:
        /*0000*/ 	.byte	0x5f, 0x5f, 0x43, 0x55, 0x44, 0x41, 0x5f, 0x46, 0x54, 0x5a, 0x00
	.type		_$_str_$_2,@object
	.size		_$_str_$_2,(.L_1 - _$_str_$_2)
_$_str_$_2:
        /*000b*/ 	.byte	0x5f, 0x5f, 0x43, 0x55, 0x44, 0x41, 0x5f, 0x50, 0x52, 0x45, 0x43, 0x5f, 0x53, 0x51, 0x52, 0x54
        /*001b*/ 	.byte	0x00
.L_1:


//--------------------- .nv.shared.triton_poi_fused__native_batch_norm_legit_no_training_add_cat_relu_threshold_backward_27 --------------------------
	.section	.nv.shared.triton_poi_fused__native_batch_norm_legit_no_training_add_cat_relu_threshold_backward_27,"aw",@nobits
	.sectionflags	@""
	.align	16
	.zero		1024


//--------------------- .nv.constant0.triton_poi_fused__native_batch_norm_legit_no_training_add_cat_relu_threshold_backward_27 --------------------------
	.section	.nv.constant0.triton_poi_fused__native_batch_norm_legit_no_training_add_cat_relu_threshold_backward_27,"a",@progbits
	.sectionflags	@""
	.align	4
.nv.constant0.triton_poi_fused__native_batch_norm_legit_no_training_add_cat_relu_threshold_backward_27:
	.zero		752
